	.target	sm_100a

	.elftype	@"ET_EXEC"


//--------------------- .note.nv.tkinfo           --------------------------
	.section	.note.nv.tkinfo,"",@"SHT_NOTE"
	.sectionflags	@"SHF_NOTE_NV_TKINFO"
	.tkinfo
        /*0018*/ 	.word	0x00000002
        /*0030*/ 	.string	""
        /*0030*/ 	.string	"ptxas"
        /*0030*/ 	.string	"Cuda compilation tools, release 13.0, V13.0.88"
        /*0030*/ 	.string	"Build cuda_13.0.r13.0/compiler.36424714_0"
        /*0030*/ 	.string	"-arch sm_100a -m 64 "



//--------------------- .note.nv.cuinfo           --------------------------
	.section	.note.nv.cuinfo,"",@"SHT_NOTE"
	.sectionflags	@"SHF_NOTE_NV_CUINFO"
        /*0018*/ 	.short	0x0002
        /*001a*/ 	.short	0x0064
        /*001c*/ 	.short	0x0082
	.zero		2


//--------------------- .nv.info                  --------------------------
	.section	.nv.info,"",@"SHT_CUDA_INFO"
	.align	4


	//----- nvinfo : EIATTR_REGCOUNT
	.align		4
        /*0000*/ 	.byte	0x04, 0x2f
        /*0002*/ 	.short	(.L_20 - .L_19)
	.align		4
.L_19:
        /*0004*/ 	.word	index@(_ZN7cutlass13device_kernelINS_4gemm6kernel13GemmUniversalIN4cute5tupleIJiiiiEEENS1_10collective13CollectiveMmaINS1_35MainloopSm100TmaUmmaWarpSpecializedILi7ELi2ELi2ENS5_IJNS4_1CILi1EEESB_SB_EEEEENS5_IJNSA_ILi128EEENSA_ILi256EEENSA_ILi64EEEEEENS_12float_e5m2_tENS5_IJSB_llEEENS_12float_e4m3_tENS5_IJlSB_lEEENS4_8TiledMMAINS4_8MMA_AtomIJNS4_10MMA_TraitsINS4_19SM100_MMA_F8F6F4_SSEJSI_SK_fSE_SF_NS4_17integral_constantINS4_4UMMA5MajorELSS_1EEENSQ_ISS_LSS_0EEENSQ_INSR_7ScaleInELSV_0EEESW_EEEEEENS4_6LayoutISC_NS5_IJNSA_ILi0EEES10_S10_EEEEENS5_IJNS4_10UnderscoreES13_S13_EEEEENS4_13SM90_TMA_LOADENS4_14ComposedLayoutINS4_7SwizzleILi3ELi4ELi3EEENS4_18smem_ptr_flag_bitsILi8EEENSZ_INS5_IJSE_NSA_ILi8EEEEEENS5_IJSB_SE_EEEEEEEvNS4_8identityES16_NS17_INS18_ILi2ELi4ELi3EEES1B_NSZ_INS5_IJS1C_SG_EEENS5_IJSG_SB_EEEEEEEvS1H_EENS_8epilogue10collective18CollectiveEpilogueINS1O_23Sm100TmaWarpSpecializedILi4ELi2ELi64ELb0ELb0EEEJSH_NS5_IJNSZ_ISE_SB_EENSZ_ISG_SB_EEEEESI_SL_SI_SL_NS1O_6fusion15FusionCallbacksIS1S_NS1W_17LinearCombinationISI_fSI_fLNS_15FloatRoundStyleE2EEESH_S1V_JEEENS4_5SM1004TMEM4LOAD26SM100_TMEM_LOAD_32dp32b64xES16_S1M_NS4_39AutoVectorizingCopyWithAssumedAlignmentILi128EEENS4_14SM90_TMA_STOREES1M_S27_S27_EEEvvEEEEvNT_6ParamsE)
        /*0008*/ 	.word	0x000000e0


	//----- nvinfo : EIATTR_FRAME_SIZE
	.align		4
.L_20:
        /*000c*/ 	.byte	0x04, 0x11
        /*000e*/ 	.short	(.L_22 - .L_21)
	.align		4
.L_21:
        /*0010*/ 	.word	index@($__internal_2_$__cuda_sm10x_tcgen05_guardrail_trap_unallocated_columns_being_dealloced)
        /*0014*/ 	.word	0x00000000


	//----- nvinfo : EIATTR_FRAME_SIZE
	.align		4
.L_22:
        /*0018*/ 	.byte	0x04, 0x11
        /*001a*/ 	.short	(.L_24 - .L_23)
	.align		4
.L_23:
        /*001c*/ 	.word	index@($__internal_1_$__cuda_sm10x_tcgen05_guardrail_trap_phase_invalid_during_alloc)
        /*0020*/ 	.word	0x00000000


	//----- nvinfo : EIATTR_FRAME_SIZE
	.align		4
.L_24:
        /*0024*/ 	.byte	0x04, 0x11
        /*0026*/ 	.short	(.L_26 - .L_25)
	.align		4
.L_25:
        /*0028*/ 	.word	index@($__internal_0_$__cuda_sm10x_tcgen05_guardrail_trap_col_being_dealloced_not_returned_by_alloc)
        /*002c*/ 	.word	0x00000000


	//----- nvinfo : EIATTR_FRAME_SIZE
	.align		4
.L_26:
        /*0030*/ 	.byte	0x04, 0x11
        /*0032*/ 	.short	(.L_28 - .L_27)
	.align		4
.L_27:
        /*0034*/ 	.word	index@(_ZN7cutlass13device_kernelINS_4gemm6kernel13GemmUniversalIN4cute5tupleIJiiiiEEENS1_10collective13CollectiveMmaINS1_35MainloopSm100TmaUmmaWarpSpecializedILi7ELi2ELi2ENS5_IJNS4_1CILi1EEESB_SB_EEEEENS5_IJNSA_ILi128EEENSA_ILi256EEENSA_ILi64EEEEEENS_12float_e5m2_tENS5_IJSB_llEEENS_12float_e4m3_tENS5_IJlSB_lEEENS4_8TiledMMAINS4_8MMA_AtomIJNS4_10MMA_TraitsINS4_19SM100_MMA_F8F6F4_SSEJSI_SK_fSE_SF_NS4_17integral_constantINS4_4UMMA5MajorELSS_1EEENSQ_ISS_LSS_0EEENSQ_INSR_7ScaleInELSV_0EEESW_EEEEEENS4_6LayoutISC_NS5_IJNSA_ILi0EEES10_S10_EEEEENS5_IJNS4_10UnderscoreES13_S13_EEEEENS4_13SM90_TMA_LOADENS4_14ComposedLayoutINS4_7SwizzleILi3ELi4ELi3EEENS4_18smem_ptr_flag_bitsILi8EEENSZ_INS5_IJSE_NSA_ILi8EEEEEENS5_IJSB_SE_EEEEEEEvNS4_8identityES16_NS17_INS18_ILi2ELi4ELi3EEES1B_NSZ_INS5_IJS1C_SG_EEENS5_IJSG_SB_EEEEEEEvS1H_EENS_8epilogue10collective18CollectiveEpilogueINS1O_23Sm100TmaWarpSpecializedILi4ELi2ELi64ELb0ELb0EEEJSH_NS5_IJNSZ_ISE_SB_EENSZ_ISG_SB_EEEEESI_SL_SI_SL_NS1O_6fusion15FusionCallbacksIS1S_NS1W_17LinearCombinationISI_fSI_fLNS_15FloatRoundStyleE2EEESH_S1V_JEEENS4_5SM1004TMEM4LOAD26SM100_TMEM_LOAD_32dp32b64xES16_S1M_NS4_39AutoVectorizingCopyWithAssumedAlignmentILi128EEENS4_14SM90_TMA_STOREES1M_S27_S27_EEEvvEEEEvNT_6ParamsE)
        /*0038*/ 	.word	0x00000000


	//----- nvinfo : EIATTR_MIN_STACK_SIZE
	.align		4
.L_28:
        /*003c*/ 	.byte	0x04, 0x12
        /*003e*/ 	.short	(.L_30 - .L_29)
	.align		4
.L_29:
        /*0040*/ 	.word	index@(_ZN7cutlass13device_kernelINS_4gemm6kernel13GemmUniversalIN4cute5tupleIJiiiiEEENS1_10collective13CollectiveMmaINS1_35MainloopSm100TmaUmmaWarpSpecializedILi7ELi2ELi2ENS5_IJNS4_1CILi1EEESB_SB_EEEEENS5_IJNSA_ILi128EEENSA_ILi256EEENSA_ILi64EEEEEENS_12float_e5m2_tENS5_IJSB_llEEENS_12float_e4m3_tENS5_IJlSB_lEEENS4_8TiledMMAINS4_8MMA_AtomIJNS4_10MMA_TraitsINS4_19SM100_MMA_F8F6F4_SSEJSI_SK_fSE_SF_NS4_17integral_constantINS4_4UMMA5MajorELSS_1EEENSQ_ISS_LSS_0EEENSQ_INSR_7ScaleInELSV_0EEESW_EEEEEENS4_6LayoutISC_NS5_IJNSA_ILi0EEES10_S10_EEEEENS5_IJNS4_10UnderscoreES13_S13_EEEEENS4_13SM90_TMA_LOADENS4_14ComposedLayoutINS4_7SwizzleILi3ELi4ELi3EEENS4_18smem_ptr_flag_bitsILi8EEENSZ_INS5_IJSE_NSA_ILi8EEEEEENS5_IJSB_SE_EEEEEEEvNS4_8identityES16_NS17_INS18_ILi2ELi4ELi3EEES1B_NSZ_INS5_IJS1C_SG_EEENS5_IJSG_SB_EEEEEEEvS1H_EENS_8epilogue10collective18CollectiveEpilogueINS1O_23Sm100TmaWarpSpecializedILi4ELi2ELi64ELb0ELb0EEEJSH_NS5_IJNSZ_ISE_SB_EENSZ_ISG_SB_EEEEESI_SL_SI_SL_NS1O_6fusion15FusionCallbacksIS1S_NS1W_17LinearCombinationISI_fSI_fLNS_15FloatRoundStyleE2EEESH_S1V_JEEENS4_5SM1004TMEM4LOAD26SM100_TMEM_LOAD_32dp32b64xES16_S1M_NS4_39AutoVectorizingCopyWithAssumedAlignmentILi128EEENS4_14SM90_TMA_STOREES1M_S27_S27_EEEvvEEEEvNT_6ParamsE)
        /*0044*/ 	.word	0x00000000
.L_30:


//--------------------- .nv.compat                --------------------------
	.section	.nv.compat,"",@"SHT_CUDA_COMPAT_INFO"
	.align	4
        /*0000*/ 	.byte	0x02, 0x09, 0x01, 0x00, 0x02, 0x02, 0x02, 0x00, 0x02, 0x05, 0x05, 0x00, 0x03, 0x07, 0x01, 0x01
        /*0010*/ 	.byte	0x02, 0x03, 0x01, 0x00, 0x02, 0x06, 0x01, 0x00, 0x04, 0x0b, 0x08, 0x00, 0x09, 0x00, 0x00, 0x00
        /*0020*/ 	.byte	0x00, 0x00, 0x00, 0x00


//--------------------- .nv.info._ZN7cutlass13device_kernelINS_4gemm6kernel13GemmUniversalIN4cute5tupleIJiiiiEEENS1_10collective13CollectiveMmaINS1_35MainloopSm100TmaUmmaWarpSpecializedILi7ELi2ELi2ENS5_IJNS4_1CILi1EEESB_SB_EEEEENS5_IJNSA_ILi128EEENSA_ILi256EEENSA_ILi64EEEEEENS_12float_e5m2_tENS5_IJSB_llEEENS_12float_e4m3_tENS5_IJlSB_lEEENS4_8TiledMMAINS4_8MMA_AtomIJNS4_10MMA_TraitsINS4_19SM100_MMA_F8F6F4_SSEJSI_SK_fSE_SF_NS4_17integral_constantINS4_4UMMA5MajorELSS_1EEENSQ_ISS_LSS_0EEENSQ_INSR_7ScaleInELSV_0EEESW_EEEEEENS4_6LayoutISC_NS5_IJNSA_ILi0EEES10_S10_EEEEENS5_IJNS4_10UnderscoreES13_S13_EEEEENS4_13SM90_TMA_LOADENS4_14ComposedLayoutINS4_7SwizzleILi3ELi4ELi3EEENS4_18smem_ptr_flag_bitsILi8EEENSZ_INS5_IJSE_NSA_ILi8EEEEEENS5_IJSB_SE_EEEEEEEvNS4_8identityES16_NS17_INS18_ILi2ELi4ELi3EEES1B_NSZ_INS5_IJS1C_SG_EEENS5_IJSG_SB_EEEEEEEvS1H_EENS_8epilogue10collective18CollectiveEpilogueINS1O_23Sm100TmaWarpSpecializedILi4ELi2ELi64ELb0ELb0EEEJSH_NS5_IJNSZ_ISE_SB_EENSZ_ISG_SB_EEEEESI_SL_SI_SL_NS1O_6fusion15FusionCallbacksIS1S_NS1W_17LinearCombinationISI_fSI_fLNS_15FloatRoundStyleE2EEESH_S1V_JEEENS4_5SM1004TMEM4LOAD26SM100_TMEM_LOAD_32dp32b64xES16_S1M_NS4_39AutoVectorizingCopyWithAssumedAlignmentILi128EEENS4_14SM90_TMA_STOREES1M_S27_S27_EEEvvEEEEvNT_6ParamsE --------------------------
	.section	.nv.info._ZN7cutlass13device_kernelINS_4gemm6kernel13GemmUniversalIN4cute5tupleIJiiiiEEENS1_10collective13CollectiveMmaINS1_35MainloopSm100TmaUmmaWarpSpecializedILi7ELi2ELi2ENS5_IJNS4_1CILi1EEESB_SB_EEEEENS5_IJNSA_ILi128EEENSA_ILi256EEENSA_ILi64EEEEEENS_12float_e5m2_tENS5_IJSB_llEEENS_12float_e4m3_tENS5_IJlSB_lEEENS4_8TiledMMAINS4_8MMA_AtomIJNS4_10MMA_TraitsINS4_19SM100_MMA_F8F6F4_SSEJSI_SK_fSE_SF_NS4_17integral_constantINS4_4UMMA5MajorELSS_1EEENSQ_ISS_LSS_0EEENSQ_INSR_7ScaleInELSV_0EEESW_EEEEEENS4_6LayoutISC_NS5_IJNSA_ILi0EEES10_S10_EEEEENS5_IJNS4_10UnderscoreES13_S13_EEEEENS4_13SM90_TMA_LOADENS4_14ComposedLayoutINS4_7SwizzleILi3ELi4ELi3EEENS4_18smem_ptr_flag_bitsILi8EEENSZ_INS5_IJSE_NSA_ILi8EEEEEENS5_IJSB_SE_EEEEEEEvNS4_8identityES16_NS17_INS18_ILi2ELi4ELi3EEES1B_NSZ_INS5_IJS1C_SG_EEENS5_IJSG_SB_EEEEEEEvS1H_EENS_8epilogue10collective18CollectiveEpilogueINS1O_23Sm100TmaWarpSpecializedILi4ELi2ELi64ELb0ELb0EEEJSH_NS5_IJNSZ_ISE_SB_EENSZ_ISG_SB_EEEEESI_SL_SI_SL_NS1O_6fusion15FusionCallbacksIS1S_NS1W_17LinearCombinationISI_fSI_fLNS_15FloatRoundStyleE2EEESH_S1V_JEEENS4_5SM1004TMEM4LOAD26SM100_TMEM_LOAD_32dp32b64xES16_S1M_NS4_39AutoVectorizingCopyWithAssumedAlignmentILi128EEENS4_14SM90_TMA_STOREES1M_S27_S27_EEEvvEEEEvNT_6ParamsE,"",@"SHT_CUDA_INFO"
	.sectionflags	@""
	.align	4


	//----- nvinfo : EIATTR_CUDA_API_VERSION
	.align		4
        /*0000*/ 	.byte	0x04, 0x37
        /*0002*/ 	.short	(.L_32 - .L_31)
.L_31:
        /*0004*/ 	.word	0x00000082


	//----- nvinfo : EIATTR_KPARAM_INFO
	.align		4
.L_32:
        /*0008*/ 	.byte	0x04, 0x17
        /*000a*/ 	.short	(.L_34 - .L_33)
.L_33:
        /*000c*/ 	.word	0x00000000
        /*0010*/ 	.short	0x0000
        /*0012*/ 	.short	0x0000
        /*0014*/ 	.byte	0x00, 0xf0, 0x01, 0x20


	//----- nvinfo : EIATTR_AT_ENTRY_FRAGMENTS
	.align		4
.L_34:
        /*0018*/ 	.byte	0x04, 0x4f
        /*001a*/ 	.short	(.L_36 - .L_35)


	//   ....[0]....
.L_35:
        /*001c*/ 	.word	0x00000006


	//----- nvinfo : EIATTR_RESERVED_SMEM_USED
	.align		4
.L_36:
        /*0020*/ 	.byte	0x01, 0x41
	.zero		2


	//----- nvinfo : EIATTR_SPARSE_MMA_MASK
	.align		4
        /*0024*/ 	.byte	0x03, 0x50
        /*0026*/ 	.short	0x0000


	//----- nvinfo : EIATTR_TCGEN05_1CTA_USED
	.align		4
        /*0028*/ 	.byte	0x01, 0x51
	.zero		2


	//----- nvinfo : EIATTR_MAXREG_COUNT
	.align		4
        /*002c*/ 	.byte	0x03, 0x1b
        /*002e*/ 	.short	0x00ff


	//----- nvinfo : EIATTR_NUM_BARRIERS
	.align		4
        /*0030*/ 	.byte	0x02, 0x4c
        /*0032*/ 	.byte	0x07
	.zero		1


	//----- nvinfo : EIATTR_EXTERNS
	.align		4
        /*0034*/ 	.byte	0x04, 0x0f
        /*0036*/ 	.short	(.L_38 - .L_37)


	//   ....[0]....
	.align		4
.L_37:
        /*0038*/ 	.word	index@(__assertfail)


	//----- nvinfo : EIATTR_MERCURY_ISA_VERSION
	.align		4
.L_38:
        /*003c*/ 	.byte	0x03, 0x5f
        /*003e*/ 	.short	0x0101


	//----- nvinfo : EIATTR_INT_WARP_WIDE_INSTR_OFFSETS
	.align		4
        /*0040*/ 	.byte	0x04, 0x31
        /*0042*/ 	.short	(.L_40 - .L_39)


	//   ....[0]....
.L_39:
        /*0044*/ 	.word	0x00001e00


	//   ....[1]....
        /*0048*/ 	.word	0x000037f0


	//   ....[2]....
        /*004c*/ 	.word	0x00003810


	//   ....[3]....
        /*0050*/ 	.word	0x00003840


	//   ....[4]....
        /*0054*/ 	.word	0x00004180


	//   ....[5]....
        /*0058*/ 	.word	0x000041f0


	//   ....[6]....
        /*005c*/ 	.word	0x000042d0


	//   ....[7]....
        /*0060*/ 	.word	0x00004350


	//   ....[8]....
        /*0064*/ 	.word	0x00004460


	//   ....[9]....
        /*0068*/ 	.word	0x000044f0


	//   ....[10]....
        /*006c*/ 	.word	0x000046d0


	//   ....[11]....
        /*0070*/ 	.word	0x00004830


	//----- nvinfo : EIATTR_COOP_GROUP_MASK_REGIDS
	.align		4
.L_40:
        /*0074*/ 	.byte	0x04, 0x29
        /*0076*/ 	.short	(.L_42 - .L_41)


	//   ....[0]....
.L_41:
        /*0078*/ 	.word	0xffffffff


	//   ....[1]....
        /*007c*/ 	.word	0xffffffff


	//   ....[2]....
        /*0080*/ 	.word	0xffffffff


	//   ....[3]....
        /*0084*/ 	.word	0xffffffff


	//   ....[4]....
        /*0088*/ 	.word	0xffffffff


	//   ....[5]....
        /*008c*/ 	.word	0xffffffff


	//   ....[6]....
        /*0090*/ 	.word	0xffffffff


	//   ....[7]....
        /*0094*/ 	.word	0xffffffff


	//   ....[8]....
        /*0098*/ 	.word	0xffffffff


	//   ....[9]....
        /*009c*/ 	.word	0xffffffff


	//   ....[10]....
        /*00a0*/ 	.word	0xffffffff


	//   ....[11]....
        /*00a4*/ 	.word	0xffffffff


	//   ....[12]....
        /*00a8*/ 	.word	0xffffffff


	//----- nvinfo : EIATTR_COOP_GROUP_INSTR_OFFSETS
	.align		4
.L_42:
        /*00ac*/ 	.byte	0x04, 0x28
        /*00ae*/ 	.short	(.L_44 - .L_43)


	//   ....[0]....
.L_43:
        /*00b0*/ 	.word	0x00000090


	//   ....[1]....
        /*00b4*/ 	.word	0x000004d0


	//   ....[2]....
        /*00b8*/ 	.word	0x000006a0


	//   ....[3]....
        /*00bc*/ 	.word	0x00000840


	//   ....[4]....
        /*00c0*/ 	.word	0x00000940


	//   ....[5]....
        /*00c4*/ 	.word	0x00000ab0


	//   ....[6]....
        /*00c8*/ 	.word	0x00000c10


	//   ....[7]....
        /*00cc*/ 	.word	0x00001ce0


	//   ....[8]....
        /*00d0*/ 	.word	0x00002c70


	//   ....[9]....
        /*00d4*/ 	.word	0x00002e80


	//   ....[10]....
        /*00d8*/ 	.word	0x00002eb0


	//   ....[11]....
        /*00dc*/ 	.word	0x000036d0


	//   ....[12]....
        /*00e0*/ 	.word	0x00003900


	//----- nvinfo : EIATTR_VRC_CTA_INIT_COUNT
	.align		4
.L_44:
        /*00e4*/ 	.byte	0x02, 0x4a
        /*00e6*/ 	.byte	0x80
	.zero		1


	//----- nvinfo : EIATTR_SYSCALL_OFFSETS
	.align		4
        /*00e8*/ 	.byte	0x04, 0x46
        /*00ea*/ 	.short	(.L_46 - .L_45)


	//   ....[0]....
.L_45:
        /*00ec*/ 	.word	0x000052a0


	//   ....[1]....
        /*00f0*/ 	.word	0x000053e0


	//   ....[2]....
        /*00f4*/ 	.word	0x00005c40


	//   ....[3]....
        /*00f8*/ 	.word	0x00007260


	//   ....[4]....
        /*00fc*/ 	.word	0x00008810


	//   ....[5]....
        /*0100*/ 	.word	0x00009de0


	//----- nvinfo : EIATTR_MBARRIER_INSTR_OFFSETS
	.align		4
.L_46:
        /*0104*/ 	.byte	0x04, 0x39
        /*0106*/ 	.short	(.L_48 - .L_47)


	//   ....[0]....
.L_47:
        /*0108*/ 	.word	0x000005b0
        /*010c*/ 	.word	0x000000ff
        /*0110*/ 	.word	0x00000000
        /*0114*/ 	.short	0x0100
        /*0116*/ 	.byte	0x05
	.zero		1


	//   ....[1]....
        /*0118*/ 	.word	0x000005c0
        /*011c*/ 	.word	0x000000ff
        /*0120*/ 	.word	0x00000038
        /*0124*/ 	.short	0x0100
        /*0126*/ 	.byte	0x05
	.zero		1


	//   ....[2]....
        /*0128*/ 	.word	0x000005d0
        /*012c*/ 	.word	0x000000ff
        /*0130*/ 	.word	0x00000008
        /*0134*/ 	.short	0x0100
        /*0136*/ 	.byte	0x05
	.zero		1


	//   ....[3]....
        /*0138*/ 	.word	0x000005e0
        /*013c*/ 	.word	0x000000ff
        /*0140*/ 	.word	0x00000040
        /*0144*/ 	.short	0x0100
        /*0146*/ 	.byte	0x05
	.zero		1


	//   ....[4]....
        /*0148*/ 	.word	0x000005f0
        /*014c*/ 	.word	0x000000ff
        /*0150*/ 	.word	0x00000010
        /*0154*/ 	.short	0x0100
        /*0156*/ 	.byte	0x05
	.zero		1


	//   ....[5]....
        /*0158*/ 	.word	0x00000600
        /*015c*/ 	.word	0x000000ff
        /*0160*/ 	.word	0x00000048
        /*0164*/ 	.short	0x0100
        /*0166*/ 	.byte	0x05
	.zero		1


	//   ....[6]....
        /*0168*/ 	.word	0x00000610
        /*016c*/ 	.word	0x000000ff
        /*0170*/ 	.word	0x00000018
        /*0174*/ 	.short	0x0100
        /*0176*/ 	.byte	0x05
	.zero		1


	//   ....[7]....
        /*0178*/ 	.word	0x00000620
        /*017c*/ 	.word	0x000000ff
        /*0180*/ 	.word	0x00000050
        /*0184*/ 	.short	0x0100
        /*0186*/ 	.byte	0x05
	.zero		1


	//   ....[8]....
        /*0188*/ 	.word	0x00000630
        /*018c*/ 	.word	0x000000ff
        /*0190*/ 	.word	0x00000020
        /*0194*/ 	.short	0x0100
        /*0196*/ 	.byte	0x05
	.zero		1


	//   ....[9]....
        /*0198*/ 	.word	0x00000640
        /*019c*/ 	.word	0x000000ff
        /*01a0*/ 	.word	0x00000058
        /*01a4*/ 	.short	0x0100
        /*01a6*/ 	.byte	0x05
	.zero		1


	//   ....[10]....
        /*01a8*/ 	.word	0x00000650
        /*01ac*/ 	.word	0x000000ff
        /*01b0*/ 	.word	0x00000028
        /*01b4*/ 	.short	0x0100
        /*01b6*/ 	.byte	0x05
	.zero		1


	//   ....[11]....
        /*01b8*/ 	.word	0x00000660
        /*01bc*/ 	.word	0x000000ff
        /*01c0*/ 	.word	0x00000060
        /*01c4*/ 	.short	0x0100
        /*01c6*/ 	.byte	0x05
	.zero		1


	//   ....[12]....
        /*01c8*/ 	.word	0x00000670
        /*01cc*/ 	.word	0x000000ff
        /*01d0*/ 	.word	0x00000030
        /*01d4*/ 	.short	0x0100
        /*01d6*/ 	.byte	0x05
	.zero		1


	//   ....[13]....
        /*01d8*/ 	.word	0x00000680
        /*01dc*/ 	.word	0x000000ff
        /*01e0*/ 	.word	0x00000068
        /*01e4*/ 	.short	0x0100
        /*01e6*/ 	.byte	0x05
	.zero		1


	//   ....[14]....
        /*01e8*/ 	.word	0x000007b0
        /*01ec*/ 	.word	0x000000ff
        /*01f0*/ 	.word	0x00000070
        /*01f4*/ 	.short	0x0100
        /*01f6*/ 	.byte	0x07
	.zero		1


	//   ....[15]....
        /*01f8*/ 	.word	0x000007c0
        /*01fc*/ 	.word	0x000000ff
        /*0200*/ 	.word	0x00000090
        /*0204*/ 	.short	0x0100
        /*0206*/ 	.byte	0x07
	.zero		1


	//   ....[16]....
        /*0208*/ 	.word	0x000007d0
        /*020c*/ 	.word	0x000000ff
        /*0210*/ 	.word	0x00000078
        /*0214*/ 	.short	0x0100
        /*0216*/ 	.byte	0x07
	.zero		1


	//   ....[17]....
        /*0218*/ 	.word	0x000007e0
        /*021c*/ 	.word	0x000000ff
        /*0220*/ 	.word	0x00000098
        /*0224*/ 	.short	0x0100
        /*0226*/ 	.byte	0x07
	.zero		1


	//   ....[18]....
        /*0228*/ 	.word	0x000007f0
        /*022c*/ 	.word	0x000000ff
        /*0230*/ 	.word	0x00000080
        /*0234*/ 	.short	0x0100
        /*0236*/ 	.byte	0x07
	.zero		1


	//   ....[19]....
        /*0238*/ 	.word	0x00000800
        /*023c*/ 	.word	0x000000ff
        /*0240*/ 	.word	0x000000a0
        /*0244*/ 	.short	0x0100
        /*0246*/ 	.byte	0x07
	.zero		1


	//   ....[20]....
        /*0248*/ 	.word	0x00000810
        /*024c*/ 	.word	0x000000ff
        /*0250*/ 	.word	0x00000088
        /*0254*/ 	.short	0x0100
        /*0256*/ 	.byte	0x07
	.zero		1


	//   ....[21]....
        /*0258*/ 	.word	0x00000820
        /*025c*/ 	.word	0x000000ff
        /*0260*/ 	.word	0x000000a8
        /*0264*/ 	.short	0x0100
        /*0266*/ 	.byte	0x07
	.zero		1


	//   ....[22]....
        /*0268*/ 	.word	0x00000910
        /*026c*/ 	.word	0x000000ff
        /*0270*/ 	.word	0x000000b0
        /*0274*/ 	.short	0x0100
        /*0276*/ 	.byte	0x05
	.zero		1


	//   ....[23]....
        /*0278*/ 	.word	0x00000920
        /*027c*/ 	.word	0x000000ff
        /*0280*/ 	.word	0x000000b8
        /*0284*/ 	.short	0x0100
        /*0286*/ 	.byte	0x05
	.zero		1


	//   ....[24]....
        /*0288*/ 	.word	0x00000a60
        /*028c*/ 	.word	0x000000ff
        /*0290*/ 	.word	0x000000c0
        /*0294*/ 	.short	0x0100
        /*0296*/ 	.byte	0x05
	.zero		1


	//   ....[25]....
        /*0298*/ 	.word	0x00000a70
        /*029c*/ 	.word	0x000000ff
        /*02a0*/ 	.word	0x000000d0
        /*02a4*/ 	.short	0x0100
        /*02a6*/ 	.byte	0x05
	.zero		1


	//   ....[26]....
        /*02a8*/ 	.word	0x00000a80
        /*02ac*/ 	.word	0x000000ff
        /*02b0*/ 	.word	0x000000c8
        /*02b4*/ 	.short	0x0100
        /*02b6*/ 	.byte	0x05
	.zero		1


	//   ....[27]....
        /*02b8*/ 	.word	0x00000a90
        /*02bc*/ 	.word	0x000000ff
        /*02c0*/ 	.word	0x000000d8
        /*02c4*/ 	.short	0x0100
        /*02c6*/ 	.byte	0x05
	.zero		1


	//   ....[28]....
        /*02c8*/ 	.word	0x00000bc0
        /*02cc*/ 	.word	0x000000ff
        /*02d0*/ 	.word	0x000000e0
        /*02d4*/ 	.short	0x0100
        /*02d6*/ 	.byte	0x07
	.zero		1


	//   ....[29]....
        /*02d8*/ 	.word	0x00000bd0
        /*02dc*/ 	.word	0x000000ff
        /*02e0*/ 	.word	0x000000f0
        /*02e4*/ 	.short	0x0100
        /*02e6*/ 	.byte	0x07
	.zero		1


	//   ....[30]....
        /*02e8*/ 	.word	0x00000be0
        /*02ec*/ 	.word	0x000000ff
        /*02f0*/ 	.word	0x000000e8
        /*02f4*/ 	.short	0x0100
        /*02f6*/ 	.byte	0x07
	.zero		1


	//   ....[31]....
        /*02f8*/ 	.word	0x00000bf0
        /*02fc*/ 	.word	0x000000ff
        /*0300*/ 	.word	0x000000f8
        /*0304*/ 	.short	0x0100
        /*0306*/ 	.byte	0x07
	.zero		1


	//   ....[32]....
        /*0308*/ 	.word	0x00000ce0
        /*030c*/ 	.word	0x000000ff
        /*0310*/ 	.word	0x00000100
        /*0314*/ 	.short	0x0100
        /*0316*/ 	.byte	0x05
	.zero		1


	//   ....[33]....
        /*0318*/ 	.word	0x00000cf0
        /*031c*/ 	.word	0x000000ff
        /*0320*/ 	.word	0x00000110
        /*0324*/ 	.short	0x0100
        /*0326*/ 	.byte	0x05
	.zero		1


	//   ....[34]....
        /*0328*/ 	.word	0x00000d00
        /*032c*/ 	.word	0x000000ff
        /*0330*/ 	.word	0x00000108
        /*0334*/ 	.short	0x0100
        /*0336*/ 	.byte	0x05
	.zero		1


	//   ....[35]....
        /*0338*/ 	.word	0x00000d10
        /*033c*/ 	.word	0x000000ff
        /*0340*/ 	.word	0x00000118
        /*0344*/ 	.short	0x0100
        /*0346*/ 	.byte	0x05
	.zero		1


	//   ....[36]....
        /*0348*/ 	.word	0x000015e0
        /*034c*/ 	.word	0x00000003
        /*0350*/ 	.word	0x00000110
        /*0354*/ 	.short	0x010a
        /*0356*/ 	.byte	0xff
	.zero		1


	//   ....[37]....
        /*0358*/ 	.word	0x00001610
        /*035c*/ 	.word	0x00000003
        /*0360*/ 	.word	0x00000100
        /*0364*/ 	.short	0x0101
        /*0366*/ 	.byte	0xff
	.zero		1


	//   ....[38]....
        /*0368*/ 	.word	0x000016e0
        /*036c*/ 	.word	0x000000ff
        /*0370*/ 	.word	0x00000038
        /*0374*/ 	.short	0x010a
        /*0376*/ 	.byte	0x08
	.zero		1


	//   ....[39]....
        /*0378*/ 	.word	0x00001780
        /*037c*/ 	.word	0x000000ff
        /*0380*/ 	.word	0x00000038
        /*0384*/ 	.short	0x010a
        /*0386*/ 	.byte	0x21
	.zero		1


	//   ....[40]....
        /*0388*/ 	.word	0x000018d0
        /*038c*/ 	.word	0x000000ff
        /*0390*/ 	.word	0x00000038
        /*0394*/ 	.short	0x010a
        /*0396*/ 	.byte	0x08
	.zero		1


	//   ....[41]....
        /*0398*/ 	.word	0x000019e0
        /*039c*/ 	.word	0x000000ff
        /*03a0*/ 	.word	0x000000b8
        /*03a4*/ 	.short	0x0101
        /*03a6*/ 	.byte	0x04
	.zero		1


	//   ....[42]....
        /*03a8*/ 	.word	0x00001a00
        /*03ac*/ 	.word	0x000000ff
        /*03b0*/ 	.word	0x00000038
        /*03b4*/ 	.short	0x010a
        /*03b6*/ 	.byte	0x08
	.zero		1


	//   ....[43]....
        /*03b8*/ 	.word	0x00001a80
        /*03bc*/ 	.word	0x000000ff
        /*03c0*/ 	.word	0x00000038
        /*03c4*/ 	.short	0x010a
        /*03c6*/ 	.byte	0x11
	.zero		1


	//   ....[44]....
        /*03c8*/ 	.word	0x00001bd0
        /*03cc*/ 	.word	0x000000ff
        /*03d0*/ 	.word	0x00000038
        /*03d4*/ 	.short	0x010a
        /*03d6*/ 	.byte	0x08
	.zero		1


	//   ....[45]....
        /*03d8*/ 	.word	0x00001d10
        /*03dc*/ 	.word	0x00000002
        /*03e0*/ 	.word	0x000000c0
        /*03e4*/ 	.short	0x010a
        /*03e6*/ 	.byte	0xff
	.zero		1


	//   ....[46]....
        /*03e8*/ 	.word	0x00001dd0
        /*03ec*/ 	.word	0x00000002
        /*03f0*/ 	.word	0x00000000
        /*03f4*/ 	.short	0x0101
        /*03f6*/ 	.byte	0xff
	.zero		1


	//   ....[47]....
        /*03f8*/ 	.word	0x00002330
        /*03fc*/ 	.word	0x000000ff
        /*0400*/ 	.word	0x00000000
        /*0404*/ 	.short	0x010a
        /*0406*/ 	.byte	0x05
	.zero		1


	//   ....[48]....
        /*0408*/ 	.word	0x000023c0
        /*040c*/ 	.word	0x000000ff
        /*0410*/ 	.word	0x00000000
        /*0414*/ 	.short	0x010a
        /*0416*/ 	.byte	0x05
	.zero		1


	//   ....[49]....
        /*0418*/ 	.word	0x00002450
        /*041c*/ 	.word	0x000000ff
        /*0420*/ 	.word	0x00000000
        /*0424*/ 	.short	0x010a
        /*0426*/ 	.byte	0x05
	.zero		1


	//   ....[50]....
        /*0428*/ 	.word	0x000024e0
        /*042c*/ 	.word	0x000000ff
        /*0430*/ 	.word	0x00000000
        /*0434*/ 	.short	0x010a
        /*0436*/ 	.byte	0x05
	.zero		1


	//   ....[51]....
        /*0438*/ 	.word	0x00002570
        /*043c*/ 	.word	0x000000ff
        /*0440*/ 	.word	0x00000000
        /*0444*/ 	.short	0x010a
        /*0446*/ 	.byte	0x05
	.zero		1


	//   ....[52]....
        /*0448*/ 	.word	0x00002600
        /*044c*/ 	.word	0x000000ff
        /*0450*/ 	.word	0x00000000
        /*0454*/ 	.short	0x010a
        /*0456*/ 	.byte	0x05
	.zero		1


	//   ....[53]....
        /*0458*/ 	.word	0x000026a0
        /*045c*/ 	.word	0x00000000
        /*0460*/ 	.word	0x00000000
        /*0464*/ 	.short	0x010a
        /*0466*/ 	.byte	0xff
	.zero		1


	//   ....[54]....
        /*0468*/ 	.word	0x000027c0
        /*046c*/ 	.word	0x00000000
        /*0470*/ 	.word	0x00000100
        /*0474*/ 	.short	0x010a
        /*0476*/ 	.byte	0xff
	.zero		1


	//   ....[55]....
        /*0478*/ 	.word	0x00002820
        /*047c*/ 	.word	0x00000004
        /*0480*/ 	.word	0x00000000
        /*0484*/ 	.short	0x0101
        /*0486*/ 	.byte	0xff
	.zero		1


	//   ....[56]....
        /*0488*/ 	.word	0x00002840
        /*048c*/ 	.word	0x000000ff
        /*0490*/ 	.word	0x000000d0
        /*0494*/ 	.short	0x010a
        /*0496*/ 	.byte	0x05
	.zero		1


	//   ....[57]....
        /*0498*/ 	.word	0x00002960
        /*049c*/ 	.word	0x00000000
        /*04a0*/ 	.word	0x000000c0
        /*04a4*/ 	.short	0x010a
        /*04a6*/ 	.byte	0xff
	.zero		1


	//   ....[58]....
        /*04a8*/ 	.word	0x00002a70
        /*04ac*/ 	.word	0x00000000
        /*04b0*/ 	.word	0x00000000
        /*04b4*/ 	.short	0x0101
        /*04b6*/ 	.byte	0xff
	.zero		1


	//   ....[59]....
        /*04b8*/ 	.word	0x00002b00
        /*04bc*/ 	.word	0x000000ff
        /*04c0*/ 	.word	0x000000d0
        /*04c4*/ 	.short	0x0106
        /*04c6*/ 	.byte	0x05
	.zero		1


	//   ....[60]....
        /*04c8*/ 	.word	0x00002b20
        /*04cc*/ 	.word	0x000000ff
        /*04d0*/ 	.word	0x000000d0
        /*04d4*/ 	.short	0x010a
        /*04d6*/ 	.byte	0x05
	.zero		1


	//   ....[61]....
        /*04d8*/ 	.word	0x00002bb0
        /*04dc*/ 	.word	0x000000ff
        /*04e0*/ 	.word	0x000000d0
        /*04e4*/ 	.short	0x0106
        /*04e6*/ 	.byte	0x04
	.zero		1


	//   ....[62]....
        /*04e8*/ 	.word	0x00002bf0
        /*04ec*/ 	.word	0x00000000
        /*04f0*/ 	.word	0x000000d0
        /*04f4*/ 	.short	0x010a
        /*04f6*/ 	.byte	0xff
	.zero		1


	//   ....[63]....
        /*04f8*/ 	.word	0x000030e0
        /*04fc*/ 	.word	0x00000000
        /*0500*/ 	.word	0x000000c0
        /*0504*/ 	.short	0x010a
        /*0506*/ 	.byte	0xff
	.zero		1


	//   ....[64]....
        /*0508*/ 	.word	0x000031f0
        /*050c*/ 	.word	0x00000003
        /*0510*/ 	.word	0x00000000
        /*0514*/ 	.short	0x0101
        /*0516*/ 	.byte	0xff
	.zero		1


	//   ....[65]....
        /*0518*/ 	.word	0x00003200
        /*051c*/ 	.word	0x000000ff
        /*0520*/ 	.word	0x00000000
        /*0524*/ 	.short	0x010a
        /*0526*/ 	.byte	0x04
	.zero		1


	//   ....[66]....
        /*0528*/ 	.word	0x00003220
        /*052c*/ 	.word	0x000000ff
        /*0530*/ 	.word	0x000000f0
        /*0534*/ 	.short	0x010a
        /*0536*/ 	.byte	0x08
	.zero		1


	//   ....[67]....
        /*0538*/ 	.word	0x000032f0
        /*053c*/ 	.word	0x000000ff
        /*0540*/ 	.word	0x00000000
        /*0544*/ 	.short	0x010a
        /*0546*/ 	.byte	0x07
	.zero		1


	//   ....[68]....
        /*0548*/ 	.word	0x00003430
        /*054c*/ 	.word	0x000000ff
        /*0550*/ 	.word	0x00000000
        /*0554*/ 	.short	0x010a
        /*0556*/ 	.byte	0x04
	.zero		1


	//   ....[69]....
        /*0558*/ 	.word	0x00003620
        /*055c*/ 	.word	0x000000ff
        /*0560*/ 	.word	0x00000000
        /*0564*/ 	.short	0x010a
        /*0566*/ 	.byte	0x05
	.zero		1


	//   ....[70]....
        /*0568*/ 	.word	0x000036b0
        /*056c*/ 	.word	0x000000ff
        /*0570*/ 	.word	0x00000000
        /*0574*/ 	.short	0x010a
        /*0576*/ 	.byte	0x07
	.zero		1


	//   ....[71]....
        /*0578*/ 	.word	0x00003b30
        /*057c*/ 	.word	0x00000000
        /*0580*/ 	.word	0x000000c0
        /*0584*/ 	.short	0x010a
        /*0586*/ 	.byte	0xff
	.zero		1


	//   ....[72]....
        /*0588*/ 	.word	0x00003bf0
        /*058c*/ 	.word	0x00000000
        /*0590*/ 	.word	0x00000000
        /*0594*/ 	.short	0x0101
        /*0596*/ 	.byte	0xff
	.zero		1


	//   ....[73]....
        /*0598*/ 	.word	0x00003f10
        /*059c*/ 	.word	0x000000ff
        /*05a0*/ 	.word	0x000000b8
        /*05a4*/ 	.short	0x010a
        /*05a6*/ 	.byte	0x07
	.zero		1


	//   ....[74]....
        /*05a8*/ 	.word	0x00004100
        /*05ac*/ 	.word	0x000000ff
        /*05b0*/ 	.word	0x00000090
        /*05b4*/ 	.short	0x010a
        /*05b6*/ 	.byte	0x07
	.zero		1


	//   ....[75]....
        /*05b8*/ 	.word	0x00004270
        /*05bc*/ 	.word	0x000000ff
        /*05c0*/ 	.word	0x00000070
        /*05c4*/ 	.short	0x010b
        /*05c6*/ 	.byte	0x07
	.zero		1


	//   ....[76]....
        /*05c8*/ 	.word	0x00004280
        /*05cc*/ 	.word	0x000000ff
        /*05d0*/ 	.word	0x00000000
        /*05d4*/ 	.short	0x0101
        /*05d6*/ 	.byte	0x08
	.zero		1


	//   ....[77]....
        /*05d8*/ 	.word	0x000042a0
        /*05dc*/ 	.word	0x000000ff
        /*05e0*/ 	.word	0x00000098
        /*05e4*/ 	.short	0x010a
        /*05e6*/ 	.byte	0x07
	.zero		1


	//   ....[78]....
        /*05e8*/ 	.word	0x00004400
        /*05ec*/ 	.word	0x000000ff
        /*05f0*/ 	.word	0x00000078
        /*05f4*/ 	.short	0x010b
        /*05f6*/ 	.byte	0x07
	.zero		1


	//   ....[79]....
        /*05f8*/ 	.word	0x00004410
        /*05fc*/ 	.word	0x000000ff
        /*0600*/ 	.word	0x00000000
        /*0604*/ 	.short	0x0101
        /*0606*/ 	.byte	0x08
	.zero		1


	//   ....[80]....
        /*0608*/ 	.word	0x00004420
        /*060c*/ 	.word	0x000000ff
        /*0610*/ 	.word	0x000000a0
        /*0614*/ 	.short	0x010a
        /*0616*/ 	.byte	0x07
	.zero		1


	//   ....[81]....
        /*0618*/ 	.word	0x000045c0
        /*061c*/ 	.word	0x000000ff
        /*0620*/ 	.word	0x00000080
        /*0624*/ 	.short	0x010b
        /*0626*/ 	.byte	0x07
	.zero		1


	//   ....[82]....
        /*0628*/ 	.word	0x00004630
        /*062c*/ 	.word	0x000000ff
        /*0630*/ 	.word	0x00000000
        /*0634*/ 	.short	0x0101
        /*0636*/ 	.byte	0x08
	.zero		1


	//   ....[83]....
        /*0638*/ 	.word	0x00004660
        /*063c*/ 	.word	0x000000ff
        /*0640*/ 	.word	0x000000a8
        /*0644*/ 	.short	0x010a
        /*0646*/ 	.byte	0x07
	.zero		1


	//   ....[84]....
        /*0648*/ 	.word	0x00004870
        /*064c*/ 	.word	0x000000ff
        /*0650*/ 	.word	0x00000088
        /*0654*/ 	.short	0x010b
        /*0656*/ 	.byte	0x07
	.zero		1


	//   ....[85]....
        /*0658*/ 	.word	0x00004890
        /*065c*/ 	.word	0x000000ff
        /*0660*/ 	.word	0x00000000
        /*0664*/ 	.short	0x0101
        /*0666*/ 	.byte	0x0d
	.zero		1


	//   ....[86]....
        /*0668*/ 	.word	0x000048c0
        /*066c*/ 	.word	0x000000ff
        /*0670*/ 	.word	0x00000090
        /*0674*/ 	.short	0x010a
        /*0676*/ 	.byte	0x07
	.zero		1


	//   ....[87]....
        /*0678*/ 	.word	0x000048e0
        /*067c*/ 	.word	0x000000ff
        /*0680*/ 	.word	0x00000098
        /*0684*/ 	.short	0x010a
        /*0686*/ 	.byte	0x07
	.zero		1


	//   ....[88]....
        /*0688*/ 	.word	0x00004900
        /*068c*/ 	.word	0x000000ff
        /*0690*/ 	.word	0x000000a0
        /*0694*/ 	.short	0x010a
        /*0696*/ 	.byte	0x07
	.zero		1


	//   ....[89]....
        /*0698*/ 	.word	0x00004940
        /*069c*/ 	.word	0x00000000
        /*06a0*/ 	.word	0x000000a8
        /*06a4*/ 	.short	0x010a
        /*06a6*/ 	.byte	0xff
	.zero		1


	//   ....[90]....
        /*06a8*/ 	.word	0x00004c70
        /*06ac*/ 	.word	0x00000000
        /*06b0*/ 	.word	0x000000c0
        /*06b4*/ 	.short	0x010a
        /*06b6*/ 	.byte	0xff
	.zero		1


	//   ....[91]....
        /*06b8*/ 	.word	0x00004d80
        /*06bc*/ 	.word	0x00000000
        /*06c0*/ 	.word	0x00000000
        /*06c4*/ 	.short	0x0101
        /*06c6*/ 	.byte	0xff
	.zero		1


	//   ....[92]....
        /*06c8*/ 	.word	0x000057e0
        /*06cc*/ 	.word	0x00000003
        /*06d0*/ 	.word	0x00000070
        /*06d4*/ 	.short	0x010a
        /*06d6*/ 	.byte	0xff
	.zero		1


	//   ....[93]....
        /*06d8*/ 	.word	0x00005820
        /*06dc*/ 	.word	0x000000c1
        /*06e0*/ 	.word	0x000000e0
        /*06e4*/ 	.short	0x010a
        /*06e6*/ 	.byte	0xff
	.zero		1


	//   ....[94]....
        /*06e8*/ 	.word	0x00005950
        /*06ec*/ 	.word	0x00000003
        /*06f0*/ 	.word	0x00000070
        /*06f4*/ 	.short	0x010a
        /*06f6*/ 	.byte	0xff
	.zero		1


	//   ....[95]....
        /*06f8*/ 	.word	0x00005ab0
        /*06fc*/ 	.word	0x00000000
        /*0700*/ 	.word	0x00000000
        /*0704*/ 	.short	0x0101
        /*0706*/ 	.byte	0xff
	.zero		1


	//   ....[96]....
        /*0708*/ 	.word	0x00005b10
        /*070c*/ 	.word	0x000000c1
        /*0710*/ 	.word	0x000000e0
        /*0714*/ 	.short	0x010a
        /*0716*/ 	.byte	0xff
	.zero		1


	//   ....[97]....
        /*0718*/ 	.word	0x00006ec0
        /*071c*/ 	.word	0x000000cc
        /*0720*/ 	.word	0x00000070
        /*0724*/ 	.short	0x010a
        /*0726*/ 	.byte	0xff
	.zero		1


	//   ....[98]....
        /*0728*/ 	.word	0x00006f90
        /*072c*/ 	.word	0x000000cc
        /*0730*/ 	.word	0x00000070
        /*0734*/ 	.short	0x010a
        /*0736*/ 	.byte	0xff
	.zero		1


	//   ....[99]....
        /*0738*/ 	.word	0x000070d0
        /*073c*/ 	.word	0x00000003
        /*0740*/ 	.word	0x00000000
        /*0744*/ 	.short	0x0101
        /*0746*/ 	.byte	0xff
	.zero		1


	//   ....[100]....
        /*0748*/ 	.word	0x00008470
        /*074c*/ 	.word	0x00000000
        /*0750*/ 	.word	0x00000070
        /*0754*/ 	.short	0x010a
        /*0756*/ 	.byte	0xff
	.zero		1


	//   ....[101]....
        /*0758*/ 	.word	0x00008540
        /*075c*/ 	.word	0x00000000
        /*0760*/ 	.word	0x00000070
        /*0764*/ 	.short	0x010a
        /*0766*/ 	.byte	0xff
	.zero		1


	//   ....[102]....
        /*0768*/ 	.word	0x000086a0
        /*076c*/ 	.word	0x00000000
        /*0770*/ 	.word	0x00000000
        /*0774*/ 	.short	0x0101
        /*0776*/ 	.byte	0xff
	.zero		1


	//   ....[103]....
        /*0778*/ 	.word	0x00009a50
        /*077c*/ 	.word	0x00000000
        /*0780*/ 	.word	0x00000070
        /*0784*/ 	.short	0x010a
        /*0786*/ 	.byte	0xff
	.zero		1


	//   ....[104]....
        /*0788*/ 	.word	0x00009b20
        /*078c*/ 	.word	0x00000000
        /*0790*/ 	.word	0x00000070
        /*0794*/ 	.short	0x010a
        /*0796*/ 	.byte	0xff
	.zero		1


	//   ....[105]....
        /*0798*/ 	.word	0x00009c80
        /*079c*/ 	.word	0x00000000
        /*07a0*/ 	.word	0x00000000
        /*07a4*/ 	.short	0x0101
        /*07a6*/ 	.byte	0xff
	.zero		1


	//   ....[106]....
        /*07a8*/ 	.word	0x0000a170
        /*07ac*/ 	.word	0x000000ff
        /*07b0*/ 	.word	0x00000000
        /*07b4*/ 	.short	0x0101
        /*07b6*/ 	.byte	0x05
	.zero		1


	//   ....[107]....
        /*07b8*/ 	.word	0x0000b0f0
        /*07bc*/ 	.word	0x00000003
        /*07c0*/ 	.word	0x00000110
        /*07c4*/ 	.short	0x010a
        /*07c6*/ 	.byte	0xff
	.zero		1


	//   ....[108]....
        /*07c8*/ 	.word	0x0000b150
        /*07cc*/ 	.word	0x00000002
        /*07d0*/ 	.word	0x00000038
        /*07d4*/ 	.short	0x010a
        /*07d6*/ 	.byte	0xff
	.zero		1


	//   ....[109]....
        /*07d8*/ 	.word	0x0000b1b0
        /*07dc*/ 	.word	0x00000002
        /*07e0*/ 	.word	0x00000038
        /*07e4*/ 	.short	0x010a
        /*07e6*/ 	.byte	0xff
	.zero		1


	//   ....[110]....
        /*07e8*/ 	.word	0x0000b200
        /*07ec*/ 	.word	0x00000002
        /*07f0*/ 	.word	0x000000c0
        /*07f4*/ 	.short	0x010a
        /*07f6*/ 	.byte	0xff
	.zero		1


	//   ....[111]....
        /*07f8*/ 	.word	0x0000b260
        /*07fc*/ 	.word	0x00000000
        /*0800*/ 	.word	0x00000000
        /*0804*/ 	.short	0x010a
        /*0806*/ 	.byte	0xff
	.zero		1


	//   ....[112]....
        /*0808*/ 	.word	0x0000b2c0
        /*080c*/ 	.word	0x00000000
        /*0810*/ 	.word	0x00000000
        /*0814*/ 	.short	0x010a
        /*0816*/ 	.byte	0xff
	.zero		1


	//   ....[113]....
        /*0818*/ 	.word	0x0000b320
        /*081c*/ 	.word	0x00000000
        /*0820*/ 	.word	0x00000000
        /*0824*/ 	.short	0x010a
        /*0826*/ 	.byte	0xff
	.zero		1


	//   ....[114]....
        /*0828*/ 	.word	0x0000b380
        /*082c*/ 	.word	0x00000000
        /*0830*/ 	.word	0x00000000
        /*0834*/ 	.short	0x010a
        /*0836*/ 	.byte	0xff
	.zero		1


	//   ....[115]....
        /*0838*/ 	.word	0x0000b3e0
        /*083c*/ 	.word	0x00000000
        /*0840*/ 	.word	0x00000000
        /*0844*/ 	.short	0x010a
        /*0846*/ 	.byte	0xff
	.zero		1


	//   ....[116]....
        /*0848*/ 	.word	0x0000b440
        /*084c*/ 	.word	0x00000000
        /*0850*/ 	.word	0x00000000
        /*0854*/ 	.short	0x010a
        /*0856*/ 	.byte	0xff
	.zero		1


	//   ....[117]....
        /*0858*/ 	.word	0x0000b490
        /*085c*/ 	.word	0x00000000
        /*0860*/ 	.word	0x00000100
        /*0864*/ 	.short	0x010a
        /*0866*/ 	.byte	0xff
	.zero		1


	//   ....[118]....
        /*0868*/ 	.word	0x0000b4f0
        /*086c*/ 	.word	0x00000000
        /*0870*/ 	.word	0x000000d0
        /*0874*/ 	.short	0x010a
        /*0876*/ 	.byte	0xff
	.zero		1


	//   ....[119]....
        /*0878*/ 	.word	0x0000b540
        /*087c*/ 	.word	0x00000000
        /*0880*/ 	.word	0x000000c0
        /*0884*/ 	.short	0x010a
        /*0886*/ 	.byte	0xff
	.zero		1


	//   ....[120]....
        /*0888*/ 	.word	0x0000b5a0
        /*088c*/ 	.word	0x00000000
        /*0890*/ 	.word	0x000000d0
        /*0894*/ 	.short	0x010a
        /*0896*/ 	.byte	0xff
	.zero		1


	//   ....[121]....
        /*0898*/ 	.word	0x0000b5f0
        /*089c*/ 	.word	0x00000000
        /*08a0*/ 	.word	0x000000c0
        /*08a4*/ 	.short	0x010a
        /*08a6*/ 	.byte	0xff
	.zero		1


	//   ....[122]....
        /*08a8*/ 	.word	0x0000b650
        /*08ac*/ 	.word	0x00000003
        /*08b0*/ 	.word	0x000000f0
        /*08b4*/ 	.short	0x010a
        /*08b6*/ 	.byte	0xff
	.zero		1


	//   ....[123]....
        /*08b8*/ 	.word	0x0000b6b0
        /*08bc*/ 	.word	0x00000000
        /*08c0*/ 	.word	0x00000000
        /*08c4*/ 	.short	0x010a
        /*08c6*/ 	.byte	0xff
	.zero		1


	//   ....[124]....
        /*08c8*/ 	.word	0x0000b710
        /*08cc*/ 	.word	0x00000000
        /*08d0*/ 	.word	0x00000000
        /*08d4*/ 	.short	0x010a
        /*08d6*/ 	.byte	0xff
	.zero		1


	//   ....[125]....
        /*08d8*/ 	.word	0x0000b770
        /*08dc*/ 	.word	0x00000000
        /*08e0*/ 	.word	0x00000000
        /*08e4*/ 	.short	0x010a
        /*08e6*/ 	.byte	0xff
	.zero		1


	//   ....[126]....
        /*08e8*/ 	.word	0x0000b7c0
        /*08ec*/ 	.word	0x00000000
        /*08f0*/ 	.word	0x000000c0
        /*08f4*/ 	.short	0x010a
        /*08f6*/ 	.byte	0xff
	.zero		1


	//   ....[127]....
        /*08f8*/ 	.word	0x0000b820
        /*08fc*/ 	.word	0x00000000
        /*0900*/ 	.word	0x000000b8
        /*0904*/ 	.short	0x010a
        /*0906*/ 	.byte	0xff
	.zero		1


	//   ....[128]....
        /*0908*/ 	.word	0x0000b880
        /*090c*/ 	.word	0x00000003
        /*0910*/ 	.word	0x00000090
        /*0914*/ 	.short	0x010a
        /*0916*/ 	.byte	0xff
	.zero		1


	//   ....[129]....
        /*0918*/ 	.word	0x0000b8e0
        /*091c*/ 	.word	0x00000003
        /*0920*/ 	.word	0x00000098
        /*0924*/ 	.short	0x010a
        /*0926*/ 	.byte	0xff
	.zero		1


	//   ....[130]....
        /*0928*/ 	.word	0x0000b940
        /*092c*/ 	.word	0x00000003
        /*0930*/ 	.word	0x000000a0
        /*0934*/ 	.short	0x010a
        /*0936*/ 	.byte	0xff
	.zero		1


	//   ....[131]....
        /*0938*/ 	.word	0x0000b9a0
        /*093c*/ 	.word	0x00000003
        /*0940*/ 	.word	0x000000a8
        /*0944*/ 	.short	0x010a
        /*0946*/ 	.byte	0xff
	.zero		1


	//   ....[132]....
        /*0948*/ 	.word	0x0000ba00
        /*094c*/ 	.word	0x00000000
        /*0950*/ 	.word	0x00000090
        /*0954*/ 	.short	0x010a
        /*0956*/ 	.byte	0xff
	.zero		1


	//   ....[133]....
        /*0958*/ 	.word	0x0000ba60
        /*095c*/ 	.word	0x00000000
        /*0960*/ 	.word	0x00000098
        /*0964*/ 	.short	0x010a
        /*0966*/ 	.byte	0xff
	.zero		1


	//   ....[134]....
        /*0968*/ 	.word	0x0000bac0
        /*096c*/ 	.word	0x00000000
        /*0970*/ 	.word	0x000000a0
        /*0974*/ 	.short	0x010a
        /*0976*/ 	.byte	0xff
	.zero		1


	//   ....[135]....
        /*0978*/ 	.word	0x0000bb10
        /*097c*/ 	.word	0x00000000
        /*0980*/ 	.word	0x000000c0
        /*0984*/ 	.short	0x010a
        /*0986*/ 	.byte	0xff
	.zero		1


	//   ....[136]....
        /*0988*/ 	.word	0x0000bb60
        /*098c*/ 	.word	0x00000003
        /*0990*/ 	.word	0x00000070
        /*0994*/ 	.short	0x010a
        /*0996*/ 	.byte	0xff
	.zero		1


	//   ....[137]....
        /*0998*/ 	.word	0x0000bbb0
        /*099c*/ 	.word	0x000000c1
        /*09a0*/ 	.word	0x000000e0
        /*09a4*/ 	.short	0x010a
        /*09a6*/ 	.byte	0xff
	.zero		1


	//   ....[138]....
        /*09a8*/ 	.word	0x0000bc00
        /*09ac*/ 	.word	0x000000cc
        /*09b0*/ 	.word	0x00000070
        /*09b4*/ 	.short	0x010a
        /*09b6*/ 	.byte	0xff
	.zero		1


	//   ....[139]....
        /*09b8*/ 	.word	0x0000bc50
        /*09bc*/ 	.word	0x00000000
        /*09c0*/ 	.word	0x00000070
        /*09c4*/ 	.short	0x010a
        /*09c6*/ 	.byte	0xff
	.zero		1


	//   ....[140]....
        /*09c8*/ 	.word	0x0000bca0
        /*09cc*/ 	.word	0x00000000
        /*09d0*/ 	.word	0x00000070
        /*09d4*/ 	.short	0x010a
        /*09d6*/ 	.byte	0xff
	.zero		1


	//----- nvinfo : EIATTR_NUM_MBARRIERS
	.align		4
.L_48:
        /*09d8*/ 	.byte	0x03, 0x38
        /*09da*/ 	.short	0x0024


	//----- nvinfo : EIATTR_EXIT_INSTR_OFFSETS
	.align		4
        /*09dc*/ 	.byte	0x04, 0x1c
        /*09de*/ 	.short	(.L_50 - .L_49)


	//   ....[0]....
.L_49:
        /*09e0*/ 	.word	0x000026d0


	//   ....[1]....
        /*09e4*/ 	.word	0x00002bc0


	//   ....[2]....
        /*09e8*/ 	.word	0x00002c20


	//   ....[3]....
        /*09ec*/ 	.word	0x00003910


	//   ....[4]....
        /*09f0*/ 	.word	0x00004970


	//   ....[5]....
        /*09f4*/ 	.word	0x000049b0


	//   ....[6]....
        /*09f8*/ 	.word	0x0000b0e0


	//----- nvinfo : EIATTR_MAX_THREADS
	.align		4
.L_50:
        /*09fc*/ 	.byte	0x04, 0x05
        /*09fe*/ 	.short	(.L_52 - .L_51)
.L_51:
        /*0a00*/ 	.word	0x00000100
        /*0a04*/ 	.word	0x00000001
        /*0a08*/ 	.word	0x00000001


	//----- nvinfo : EIATTR_CRS_STACK_SIZE
	.align		4
.L_52:
        /*0a0c*/ 	.byte	0x04, 0x1e
        /*0a0e*/ 	.short	(.L_54 - .L_53)
.L_53:
        /*0a10*/ 	.word	0x00000000


	//----- nvinfo : EIATTR_CBANK_PARAM_SIZE
	.align		4
.L_54:
        /*0a14*/ 	.byte	0x03, 0x19
        /*0a16*/ 	.short	0x0800


	//----- nvinfo : EIATTR_PARAM_CBANK
	.align		4
        /*0a18*/ 	.byte	0x04, 0x0a
        /*0a1a*/ 	.short	(.L_56 - .L_55)
	.align		4
.L_55:
        /*0a1c*/ 	.word	index@(.nv.constant0._ZN7cutlass13device_kernelINS_4gemm6kernel13GemmUniversalIN4cute5tupleIJiiiiEEENS1_10collective13CollectiveMmaINS1_35MainloopSm100TmaUmmaWarpSpecializedILi7ELi2ELi2ENS5_IJNS4_1CILi1EEESB_SB_EEEEENS5_IJNSA_ILi128EEENSA_ILi256EEENSA_ILi64EEEEEENS_12float_e5m2_tENS5_IJSB_llEEENS_12float_e4m3_tENS5_IJlSB_lEEENS4_8TiledMMAINS4_8MMA_AtomIJNS4_10MMA_TraitsINS4_19SM100_MMA_F8F6F4_SSEJSI_SK_fSE_SF_NS4_17integral_constantINS4_4UMMA5MajorELSS_1EEENSQ_ISS_LSS_0EEENSQ_INSR_7ScaleInELSV_0EEESW_EEEEEENS4_6LayoutISC_NS5_IJNSA_ILi0EEES10_S10_EEEEENS5_IJNS4_10UnderscoreES13_S13_EEEEENS4_13SM90_TMA_LOADENS4_14ComposedLayoutINS4_7SwizzleILi3ELi4ELi3EEENS4_18smem_ptr_flag_bitsILi8EEENSZ_INS5_IJSE_NSA_ILi8EEEEEENS5_IJSB_SE_EEEEEEEvNS4_8identityES16_NS17_INS18_ILi2ELi4ELi3EEES1B_NSZ_INS5_IJS1C_SG_EEENS5_IJSG_SB_EEEEEEEvS1H_EENS_8epilogue10collective18CollectiveEpilogueINS1O_23Sm100TmaWarpSpecializedILi4ELi2ELi64ELb0ELb0EEEJSH_NS5_IJNSZ_ISE_SB_EENSZ_ISG_SB_EEEEESI_SL_SI_SL_NS1O_6fusion15FusionCallbacksIS1S_NS1W_17LinearCombinationISI_fSI_fLNS_15FloatRoundStyleE2EEESH_S1V_JEEENS4_5SM1004TMEM4LOAD26SM100_TMEM_LOAD_32dp32b64xES16_S1M_NS4_39AutoVectorizingCopyWithAssumedAlignmentILi128EEENS4_14SM90_TMA_STOREES1M_S27_S27_EEEvvEEEEvNT_6ParamsE)
        /*0a20*/ 	.short	0x0380
        /*0a22*/ 	.short	0x0800


	//----- nvinfo : EIATTR_SW_WAR
	.align		4
.L_56:
        /*0a24*/ 	.byte	0x04, 0x36
        /*0a26*/ 	.short	(.L_58 - .L_57)
.L_57:
        /*0a28*/ 	.word	0x00000008
.L_58:


//--------------------- .nv.callgraph             --------------------------
	.section	.nv.callgraph,"",@"SHT_CUDA_CALLGRAPH"
	.align	4
	.sectionentsize	8
	.align		4
        /*0000*/ 	.word	0x00000000
	.align		4
        /*0004*/ 	.word	0xffffffff
	.align		4
        /*0008*/ 	.word	index@(_ZN7cutlass13device_kernelINS_4gemm6kernel13GemmUniversalIN4cute5tupleIJiiiiEEENS1_10collective13CollectiveMmaINS1_35MainloopSm100TmaUmmaWarpSpecializedILi7ELi2ELi2ENS5_IJNS4_1CILi1EEESB_SB_EEEEENS5_IJNSA_ILi128EEENSA_ILi256EEENSA_ILi64EEEEEENS_12float_e5m2_tENS5_IJSB_llEEENS_12float_e4m3_tENS5_IJlSB_lEEENS4_8TiledMMAINS4_8MMA_AtomIJNS4_10MMA_TraitsINS4_19SM100_MMA_F8F6F4_SSEJSI_SK_fSE_SF_NS4_17integral_constantINS4_4UMMA5MajorELSS_1EEENSQ_ISS_LSS_0EEENSQ_INSR_7ScaleInELSV_0EEESW_EEEEEENS4_6LayoutISC_NS5_IJNSA_ILi0EEES10_S10_EEEEENS5_IJNS4_10UnderscoreES13_S13_EEEEENS4_13SM90_TMA_LOADENS4_14ComposedLayoutINS4_7SwizzleILi3ELi4ELi3EEENS4_18smem_ptr_flag_bitsILi8EEENSZ_INS5_IJSE_NSA_ILi8EEEEEENS5_IJSB_SE_EEEEEEEvNS4_8identityES16_NS17_INS18_ILi2ELi4ELi3EEES1B_NSZ_INS5_IJS1C_SG_EEENS5_IJSG_SB_EEEEEEEvS1H_EENS_8epilogue10collective18CollectiveEpilogueINS1O_23Sm100TmaWarpSpecializedILi4ELi2ELi64ELb0ELb0EEEJSH_NS5_IJNSZ_ISE_SB_EENSZ_ISG_SB_EEEEESI_SL_SI_SL_NS1O_6fusion15FusionCallbacksIS1S_NS1W_17LinearCombinationISI_fSI_fLNS_15FloatRoundStyleE2EEESH_S1V_JEEENS4_5SM1004TMEM4LOAD26SM100_TMEM_LOAD_32dp32b64xES16_S1M_NS4_39AutoVectorizingCopyWithAssumedAlignmentILi128EEENS4_14SM90_TMA_STOREES1M_S27_S27_EEEvvEEEEvNT_6ParamsE)
	.align		4
        /*000c*/ 	.word	index@(__assertfail)
	.align		4
        /*0010*/ 	.word	0x00000000
	.align		4
        /*0014*/ 	.word	0xfffffffe
	.align		4
        /*0018*/ 	.word	0x00000000
	.align		4
        /*001c*/ 	.word	0xfffffffd
	.align		4
        /*0020*/ 	.word	0x00000000
	.align		4
        /*0024*/ 	.word	0xfffffffc


//--------------------- .nv.constant4             --------------------------
	.section	.nv.constant4,"a",@progbits
	.align	8
	.align		8
.nv.constant4:
        /*0000*/ 	.dword	__assertfail
	.align		8
        /*0008*/ 	.dword	__unnamed_1
	.align		8
        /*0010*/ 	.dword	__unnamed_2
	.align		8
        /*0018*/ 	.dword	__unnamed_3
	.align		8
        /*0020*/ 	.dword	_ZN40_INTERNAL_7b734920_4_k_cu_c05d628a_238614cuda3std3__45__cpo5beginE
	.align		8
        /*0028*/ 	.dword	_ZN40_INTERNAL_7b734920_4_k_cu_c05d628a_238614cuda3std3__45__cpo3endE
	.align		8
        /*0030*/ 	.dword	_ZN40_INTERNAL_7b734920_4_k_cu_c05d628a_238614cuda3std3__45__cpo6cbeginE
	.align		8
        /*0038*/ 	.dword	_ZN40_INTERNAL_7b734920_4_k_cu_c05d628a_238614cuda3std3__45__cpo4cendE
	.align		8
        /*0040*/ 	.dword	_ZN40_INTERNAL_7b734920_4_k_cu_c05d628a_238614cuda3std3__442_GLOBAL__N__7b734920_4_k_cu_c05d628a_238616ignoreE
	.align		8
        /*0048*/ 	.dword	_ZN40_INTERNAL_7b734920_4_k_cu_c05d628a_238614cuda3std3__419piecewise_constructE
	.align		8
        /*0050*/ 	.dword	_ZN40_INTERNAL_7b734920_4_k_cu_c05d628a_238614cuda3std3__48in_placeE
	.align		8
        /*0058*/ 	.dword	_ZN40_INTERNAL_7b734920_4_k_cu_c05d628a_238614cuda3std6ranges3__45__cpo4swapE
	.align		8
        /*0060*/ 	.dword	_ZN40_INTERNAL_7b734920_4_k_cu_c05d628a_238614cuda3std6ranges3__45__cpo9iter_moveE
	.align		8
        /*0068*/ 	.dword	_ZN40_INTERNAL_7b734920_4_k_cu_c05d628a_238614cute7productE
	.align		8
        /*0070*/ 	.dword	_ZN40_INTERNAL_7b734920_4_k_cu_c05d628a_238614cute1_E
	.align		8
        /*0078*/ 	.dword	$str$25
	.align		8
        /*0080*/ 	.dword	$str$26
	.align		8
        /*0088*/ 	.dword	$str$27
	.align		8
        /*0090*/ 	.dword	$str$28


//--------------------- .text._ZN7cutlass13device_kernelINS_4gemm6kernel13GemmUniversalIN4cute5tupleIJiiiiEEENS1_10collective13CollectiveMmaINS1_35MainloopSm100TmaUmmaWarpSpecializedILi7ELi2ELi2ENS5_IJNS4_1CILi1EEESB_SB_EEEEENS5_IJNSA_ILi128EEENSA_ILi256EEENSA_ILi64EEEEEENS_12float_e5m2_tENS5_IJSB_llEEENS_12float_e4m3_tENS5_IJlSB_lEEENS4_8TiledMMAINS4_8MMA_AtomIJNS4_10MMA_TraitsINS4_19SM100_MMA_F8F6F4_SSEJSI_SK_fSE_SF_NS4_17integral_constantINS4_4UMMA5MajorELSS_1EEENSQ_ISS_LSS_0EEENSQ_INSR_7ScaleInELSV_0EEESW_EEEEEENS4_6LayoutISC_NS5_IJNSA_ILi0EEES10_S10_EEEEENS5_IJNS4_10UnderscoreES13_S13_EEEEENS4_13SM90_TMA_LOADENS4_14ComposedLayoutINS4_7SwizzleILi3ELi4ELi3EEENS4_18smem_ptr_flag_bitsILi8EEENSZ_INS5_IJSE_NSA_ILi8EEEEEENS5_IJSB_SE_EEEEEEEvNS4_8identityES16_NS17_INS18_ILi2ELi4ELi3EEES1B_NSZ_INS5_IJS1C_SG_EEENS5_IJSG_SB_EEEEEEEvS1H_EENS_8epilogue10collective18CollectiveEpilogueINS1O_23Sm100TmaWarpSpecializedILi4ELi2ELi64ELb0ELb0EEEJSH_NS5_IJNSZ_ISE_SB_EENSZ_ISG_SB_EEEEESI_SL_SI_SL_NS1O_6fusion15FusionCallbacksIS1S_NS1W_17LinearCombinationISI_fSI_fLNS_15FloatRoundStyleE2EEESH_S1V_JEEENS4_5SM1004TMEM4LOAD26SM100_TMEM_LOAD_32dp32b64xES16_S1M_NS4_39AutoVectorizingCopyWithAssumedAlignmentILi128EEENS4_14SM90_TMA_STOREES1M_S27_S27_EEEvvEEEEvNT_6ParamsE --------------------------
	.section	.text._ZN7cutlass13device_kernelINS_4gemm6kernel13GemmUniversalIN4cute5tupleIJiiiiEEENS1_10collective13CollectiveMmaINS1_35MainloopSm100TmaUmmaWarpSpecializedILi7ELi2ELi2ENS5_IJNS4_1CILi1EEESB_SB_EEEEENS5_IJNSA_ILi128EEENSA_ILi256EEENSA_ILi64EEEEEENS_12float_e5m2_tENS5_IJSB_llEEENS_12float_e4m3_tENS5_IJlSB_lEEENS4_8TiledMMAINS4_8MMA_AtomIJNS4_10MMA_TraitsINS4_19SM100_MMA_F8F6F4_SSEJSI_SK_fSE_SF_NS4_17integral_constantINS4_4UMMA5MajorELSS_1EEENSQ_ISS_LSS_0EEENSQ_INSR_7ScaleInELSV_0EEESW_EEEEEENS4_6LayoutISC_NS5_IJNSA_ILi0EEES10_S10_EEEEENS5_IJNS4_10UnderscoreES13_S13_EEEEENS4_13SM90_TMA_LOADENS4_14ComposedLayoutINS4_7SwizzleILi3ELi4ELi3EEENS4_18smem_ptr_flag_bitsILi8EEENSZ_INS5_IJSE_NSA_ILi8EEEEEENS5_IJSB_SE_EEEEEEEvNS4_8identityES16_NS17_INS18_ILi2ELi4ELi3EEES1B_NSZ_INS5_IJS1C_SG_EEENS5_IJSG_SB_EEEEEEEvS1H_EENS_8epilogue10collective18CollectiveEpilogueINS1O_23Sm100TmaWarpSpecializedILi4ELi2ELi64ELb0ELb0EEEJSH_NS5_IJNSZ_ISE_SB_EENSZ_ISG_SB_EEEEESI_SL_SI_SL_NS1O_6fusion15FusionCallbacksIS1S_NS1W_17LinearCombinationISI_fSI_fLNS_15FloatRoundStyleE2EEESH_S1V_JEEENS4_5SM1004TMEM4LOAD26SM100_TMEM_LOAD_32dp32b64xES16_S1M_NS4_39AutoVectorizingCopyWithAssumedAlignmentILi128EEENS4_14SM90_TMA_STOREES1M_S27_S27_EEEvvEEEEvNT_6ParamsE,"ax",@progbits
	.align	128
.text._ZN7cutlass13device_kernelINS_4gemm6kernel13GemmUniversalIN4cute5tupleIJiiiiEEENS1_10collective13CollectiveMmaINS1_35MainloopSm100TmaUmmaWarpSpecializedILi7ELi2ELi2ENS5_IJNS4_1CILi1EEESB_SB_EEEEENS5_IJNSA_ILi128EEENSA_ILi256EEENSA_ILi64EEEEEENS_12float_e5m2_tENS5_IJSB_llEEENS_12float_e4m3_tENS5_IJlSB_lEEENS4_8TiledMMAINS4_8MMA_AtomIJNS4_10MMA_TraitsINS4_19SM100_MMA_F8F6F4_SSEJSI_SK_fSE_SF_NS4_17integral_constantINS4_4UMMA5MajorELSS_1EEENSQ_ISS_LSS_0EEENSQ_INSR_7ScaleInELSV_0EEESW_EEEEEENS4_6LayoutISC_NS5_IJNSA_ILi0EEES10_S10_EEEEENS5_IJNS4_10UnderscoreES13_S13_EEEEENS4_13SM90_TMA_LOADENS4_14ComposedLayoutINS4_7SwizzleILi3ELi4ELi3EEENS4_18smem_ptr_flag_bitsILi8EEENSZ_INS5_IJSE_NSA_ILi8EEEEEENS5_IJSB_SE_EEEEEEEvNS4_8identityES16_NS17_INS18_ILi2ELi4ELi3EEES1B_NSZ_INS5_IJS1C_SG_EEENS5_IJSG_SB_EEEEEEEvS1H_EENS_8epilogue10collective18CollectiveEpilogueINS1O_23Sm100TmaWarpSpecializedILi4ELi2ELi64ELb0ELb0EEEJSH_NS5_IJNSZ_ISE_SB_EENSZ_ISG_SB_EEEEESI_SL_SI_SL_NS1O_6fusion15FusionCallbacksIS1S_NS1W_17LinearCombinationISI_fSI_fLNS_15FloatRoundStyleE2EEESH_S1V_JEEENS4_5SM1004TMEM4LOAD26SM100_TMEM_LOAD_32dp32b64xES16_S1M_NS4_39AutoVectorizingCopyWithAssumedAlignmentILi128EEENS4_14SM90_TMA_STOREES1M_S27_S27_EEEvvEEEEvNT_6ParamsE:
        .type           _ZN7cutlass13device_kernelINS_4gemm6kernel13GemmUniversalIN4cute5tupleIJiiiiEEENS1_10collective13CollectiveMmaINS1_35MainloopSm100TmaUmmaWarpSpecializedILi7ELi2ELi2ENS5_IJNS4_1CILi1EEESB_SB_EEEEENS5_IJNSA_ILi128EEENSA_ILi256EEENSA_ILi64EEEEEENS_12float_e5m2_tENS5_IJSB_llEEENS_12float_e4m3_tENS5_IJlSB_lEEENS4_8TiledMMAINS4_8MMA_AtomIJNS4_10MMA_TraitsINS4_19SM100_MMA_F8F6F4_SSEJSI_SK_fSE_SF_NS4_17integral_constantINS4_4UMMA5MajorELSS_1EEENSQ_ISS_LSS_0EEENSQ_INSR_7ScaleInELSV_0EEESW_EEEEEENS4_6LayoutISC_NS5_IJNSA_ILi0EEES10_S10_EEEEENS5_IJNS4_10UnderscoreES13_S13_EEEEENS4_13SM90_TMA_LOADENS4_14ComposedLayoutINS4_7SwizzleILi3ELi4ELi3EEENS4_18smem_ptr_flag_bitsILi8EEENSZ_INS5_IJSE_NSA_ILi8EEEEEENS5_IJSB_SE_EEEEEEEvNS4_8identityES16_NS17_INS18_ILi2ELi4ELi3EEES1B_NSZ_INS5_IJS1C_SG_EEENS5_IJSG_SB_EEEEEEEvS1H_EENS_8epilogue10collective18CollectiveEpilogueINS1O_23Sm100TmaWarpSpecializedILi4ELi2ELi64ELb0ELb0EEEJSH_NS5_IJNSZ_ISE_SB_EENSZ_ISG_SB_EEEEESI_SL_SI_SL_NS1O_6fusion15FusionCallbacksIS1S_NS1W_17LinearCombinationISI_fSI_fLNS_15FloatRoundStyleE2EEESH_S1V_JEEENS4_5SM1004TMEM4LOAD26SM100_TMEM_LOAD_32dp32b64xES16_S1M_NS4_39AutoVectorizingCopyWithAssumedAlignmentILi128EEENS4_14SM90_TMA_STOREES1M_S27_S27_EEEvvEEEEvNT_6ParamsE,@function
        .size           _ZN7cutlass13device_kernelINS_4gemm6kernel13GemmUniversalIN4cute5tupleIJiiiiEEENS1_10collective13CollectiveMmaINS1_35MainloopSm100TmaUmmaWarpSpecializedILi7ELi2ELi2ENS5_IJNS4_1CILi1EEESB_SB_EEEEENS5_IJNSA_ILi128EEENSA_ILi256EEENSA_ILi64EEEEEENS_12float_e5m2_tENS5_IJSB_llEEENS_12float_e4m3_tENS5_IJlSB_lEEENS4_8TiledMMAINS4_8MMA_AtomIJNS4_10MMA_TraitsINS4_19SM100_MMA_F8F6F4_SSEJSI_SK_fSE_SF_NS4_17integral_constantINS4_4UMMA5MajorELSS_1EEENSQ_ISS_LSS_0EEENSQ_INSR_7ScaleInELSV_0EEESW_EEEEEENS4_6LayoutISC_NS5_IJNSA_ILi0EEES10_S10_EEEEENS5_IJNS4_10UnderscoreES13_S13_EEEEENS4_13SM90_TMA_LOADENS4_14ComposedLayoutINS4_7SwizzleILi3ELi4ELi3EEENS4_18smem_ptr_flag_bitsILi8EEENSZ_INS5_IJSE_NSA_ILi8EEEEEENS5_IJSB_SE_EEEEEEEvNS4_8identityES16_NS17_INS18_ILi2ELi4ELi3EEES1B_NSZ_INS5_IJS1C_SG_EEENS5_IJSG_SB_EEEEEEEvS1H_EENS_8epilogue10collective18CollectiveEpilogueINS1O_23Sm100TmaWarpSpecializedILi4ELi2ELi64ELb0ELb0EEEJSH_NS5_IJNSZ_ISE_SB_EENSZ_ISG_SB_EEEEESI_SL_SI_SL_NS1O_6fusion15FusionCallbacksIS1S_NS1W_17LinearCombinationISI_fSI_fLNS_15FloatRoundStyleE2EEESH_S1V_JEEENS4_5SM1004TMEM4LOAD26SM100_TMEM_LOAD_32dp32b64xES16_S1M_NS4_39AutoVectorizingCopyWithAssumedAlignmentILi128EEENS4_14SM90_TMA_STOREES1M_S27_S27_EEEvvEEEEvNT_6ParamsE,(.L_x_176 - _ZN7cutlass13device_kernelINS_4gemm6kernel13GemmUniversalIN4cute5tupleIJiiiiEEENS1_10collective13CollectiveMmaINS1_35MainloopSm100TmaUmmaWarpSpecializedILi7ELi2ELi2ENS5_IJNS4_1CILi1EEESB_SB_EEEEENS5_IJNSA_ILi128EEENSA_ILi256EEENSA_ILi64EEEEEENS_12float_e5m2_tENS5_IJSB_llEEENS_12float_e4m3_tENS5_IJlSB_lEEENS4_8TiledMMAINS4_8MMA_AtomIJNS4_10MMA_TraitsINS4_19SM100_MMA_F8F6F4_SSEJSI_SK_fSE_SF_NS4_17integral_constantINS4_4UMMA5MajorELSS_1EEENSQ_ISS_LSS_0EEENSQ_INSR_7ScaleInELSV_0EEESW_EEEEEENS4_6LayoutISC_NS5_IJNSA_ILi0EEES10_S10_EEEEENS5_IJNS4_10UnderscoreES13_S13_EEEEENS4_13SM90_TMA_LOADENS4_14ComposedLayoutINS4_7SwizzleILi3ELi4ELi3EEENS4_18smem_ptr_flag_bitsILi8EEENSZ_INS5_IJSE_NSA_ILi8EEEEEENS5_IJSB_SE_EEEEEEEvNS4_8identityES16_NS17_INS18_ILi2ELi4ELi3EEES1B_NSZ_INS5_IJS1C_SG_EEENS5_IJSG_SB_EEEEEEEvS1H_EENS_8epilogue10collective18CollectiveEpilogueINS1O_23Sm100TmaWarpSpecializedILi4ELi2ELi64ELb0ELb0EEEJSH_NS5_IJNSZ_ISE_SB_EENSZ_ISG_SB_EEEEESI_SL_SI_SL_NS1O_6fusion15FusionCallbacksIS1S_NS1W_17LinearCombinationISI_fSI_fLNS_15FloatRoundStyleE2EEESH_S1V_JEEENS4_5SM1004TMEM4LOAD26SM100_TMEM_LOAD_32dp32b64xES16_S1M_NS4_39AutoVectorizingCopyWithAssumedAlignmentILi128EEENS4_14SM90_TMA_STOREES1M_S27_S27_EEEvvEEEEvNT_6ParamsE)
        .other          _ZN7cutlass13device_kernelINS_4gemm6kernel13GemmUniversalIN4cute5tupleIJiiiiEEENS1_10collective13CollectiveMmaINS1_35MainloopSm100TmaUmmaWarpSpecializedILi7ELi2ELi2ENS5_IJNS4_1CILi1EEESB_SB_EEEEENS5_IJNSA_ILi128EEENSA_ILi256EEENSA_ILi64EEEEEENS_12float_e5m2_tENS5_IJSB_llEEENS_12float_e4m3_tENS5_IJlSB_lEEENS4_8TiledMMAINS4_8MMA_AtomIJNS4_10MMA_TraitsINS4_19SM100_MMA_F8F6F4_SSEJSI_SK_fSE_SF_NS4_17integral_constantINS4_4UMMA5MajorELSS_1EEENSQ_ISS_LSS_0EEENSQ_INSR_7ScaleInELSV_0EEESW_EEEEEENS4_6LayoutISC_NS5_IJNSA_ILi0EEES10_S10_EEEEENS5_IJNS4_10UnderscoreES13_S13_EEEEENS4_13SM90_TMA_LOADENS4_14ComposedLayoutINS4_7SwizzleILi3ELi4ELi3EEENS4_18smem_ptr_flag_bitsILi8EEENSZ_INS5_IJSE_NSA_ILi8EEEEEENS5_IJSB_SE_EEEEEEEvNS4_8identityES16_NS17_INS18_ILi2ELi4ELi3EEES1B_NSZ_INS5_IJS1C_SG_EEENS5_IJSG_SB_EEEEEEEvS1H_EENS_8epilogue10collective18CollectiveEpilogueINS1O_23Sm100TmaWarpSpecializedILi4ELi2ELi64ELb0ELb0EEEJSH_NS5_IJNSZ_ISE_SB_EENSZ_ISG_SB_EEEEESI_SL_SI_SL_NS1O_6fusion15FusionCallbacksIS1S_NS1W_17LinearCombinationISI_fSI_fLNS_15FloatRoundStyleE2EEESH_S1V_JEEENS4_5SM1004TMEM4LOAD26SM100_TMEM_LOAD_32dp32b64xES16_S1M_NS4_39AutoVectorizingCopyWithAssumedAlignmentILi128EEENS4_14SM90_TMA_STOREES1M_S27_S27_EEEvvEEEEvNT_6ParamsE,@"STO_CUDA_ENTRY STV_DEFAULT"
_ZN7cutlass13device_kernelINS_4gemm6kernel13GemmUniversalIN4cute5tupleIJiiiiEEENS1_10collective13CollectiveMmaINS1_35MainloopSm100TmaUmmaWarpSpecializedILi7ELi2ELi2ENS5_IJNS4_1CILi1EEESB_SB_EEEEENS5_IJNSA_ILi128EEENSA_ILi256EEENSA_ILi64EEEEEENS_12float_e5m2_tENS5_IJSB_llEEENS_12float_e4m3_tENS5_IJlSB_lEEENS4_8TiledMMAINS4_8MMA_AtomIJNS4_10MMA_TraitsINS4_19SM100_MMA_F8F6F4_SSEJSI_SK_fSE_SF_NS4_17integral_constantINS4_4UMMA5MajorELSS_1EEENSQ_ISS_LSS_0EEENSQ_INSR_7ScaleInELSV_0EEESW_EEEEEENS4_6LayoutISC_NS5_IJNSA_ILi0EEES10_S10_EEEEENS5_IJNS4_10UnderscoreES13_S13_EEEEENS4_13SM90_TMA_LOADENS4_14ComposedLayoutINS4_7SwizzleILi3ELi4ELi3EEENS4_18smem_ptr_flag_bitsILi8EEENSZ_INS5_IJSE_NSA_ILi8EEEEEENS5_IJSB_SE_EEEEEEEvNS4_8identityES16_NS17_INS18_ILi2ELi4ELi3EEES1B_NSZ_INS5_IJS1C_SG_EEENS5_IJSG_SB_EEEEEEEvS1H_EENS_8epilogue10collective18CollectiveEpilogueINS1O_23Sm100TmaWarpSpecializedILi4ELi2ELi64ELb0ELb0EEEJSH_NS5_IJNSZ_ISE_SB_EENSZ_ISG_SB_EEEEESI_SL_SI_SL_NS1O_6fusion15FusionCallbacksIS1S_NS1W_17LinearCombinationISI_fSI_fLNS_15FloatRoundStyleE2EEESH_S1V_JEEENS4_5SM1004TMEM4LOAD26SM100_TMEM_LOAD_32dp32b64xES16_S1M_NS4_39AutoVectorizingCopyWithAssumedAlignmentILi128EEENS4_14SM90_TMA_STOREES1M_S27_S27_EEEvvEEEEvNT_6ParamsE:
[----:B------:R-:W1:Y:S01]  /*0000*/  LDC R1, c[0x0][0x37c] ;  /* 0x0000df00ff017b82 */ /* 0x000e620000000800 */
[----:B------:R-:W2:Y:S01]  /*0010*/  S2R R185, SR_TID.X ;  /* 0x0000000000b97919 */ /* 0x000ea20000002100 */
[----:B------:R-:W3:Y:S01]  /*0020*/  LDCU.64 UR4, c[0x0][0x890] ;  /* 0x00011200ff0477ac */ /* 0x000ee20008000a00 */
[----:B------:R-:W-:Y:S02]  /*0030*/  PRMT R171, RZ, 0x7610, R171 ;  /* 0x00007610ffab7816 */ /* 0x000fe400000000ab */
[----:B------:R-:W-:Y:S01]  /*0040*/  ELECT P5, URZ, PT ;  /* 0x0000000000ff782f */ /* 0x000fe200038a0000 */
[----:B------:R-:W4:Y:S01]  /*0050*/  LDCU.64 UR46, c[0x0][0x358] ;  /* 0x00006b00ff2e77ac */ /* 0x000f220008000a00 */
[----:B---3--:R-:W-:-:S04]  /*0060*/  UISETP.NE.U32.AND UP0, UPT, UR4, URZ, UPT ;  /* 0x000000ff0400728c */ /* 0x008fc8000bf05070 */
[----:B------:R-:W-:Y:S01]  /*0070*/  UISETP.NE.AND.EX UP0, UPT, UR5, URZ, UPT, UP0 ;  /* 0x000000ff0500728c */ /* 0x000fe2000bf05300 */
[----:B--2---:R-:W-:-:S05]  /*0080*/  SHF.R.U32.HI R173, RZ, 0x5, R185 ;  /* 0x00000005ffad7819 */ /* 0x004fca00000116b9 */
[----:B------:R-:W2:Y:S02]  /*0090*/  SHFL.IDX PT, R0, R173, RZ, 0x1f ;  /* 0x00001fffad007589 */ /* 0x000ea400000e0000 */
[----:B--2---:R-:W-:Y:S01]  /*00a0*/  R2UR UR8, R0 ;  /* 0x00000000000872ca */ /* 0x004fe200000e0000 */
[----:B-1--4-:R-:W-:-:S14]  /*00b0*/  BRA.U UP0, `(.L_x_0) ;  /* 0x00000001002c7547 */ /* 0x012fdc000b800000 */
[----:B------:R-:W1:Y:S02]  /*00c0*/  LDCU.64 UR6, c[0x0][0x888] ;  /* 0x00011100ff0677ac */ /* 0x000e640008000a00 */
[----:B-1----:R-:W-:-:S04]  /*00d0*/  UISETP.NE.U32.AND UP0, UPT, UR6, URZ, UPT ;  /* 0x000000ff0600728c */ /* 0x002fc8000bf05070 */
[----:B------:R-:W-:-:S09]  /*00e0*/  UISETP.NE.AND.EX UP0, UPT, UR7, URZ, UPT, UP0 ;  /* 0x000000ff0700728c */ /* 0x000fd2000bf05300 */
[----:B------:R-:W-:Y:S05]  /*00f0*/  BRA.U !UP0, `(.L_x_1) ;  /* 0x0000000108107547 */ /* 0x000fea000b800000 */
[----:B------:R-:W1:Y:S02]  /*0100*/  LDC.64 R2, c[0x0][0x888] ;  /* 0x00022200ff027b82 */ /* 0x000e640000000a00 */
[----:B-1----:R1:W5:Y:S01]  /*0110*/  LDG.E R81, desc[UR46][R2.64] ;  /* 0x0000002e02517981 */ /* 0x002362000c1e1900 */
[----:B------:R-:W-:Y:S01]  /*0120*/  HFMA2 R171, -RZ, RZ, 0, 5.9604644775390625e-08 ;  /* 0x00000001ffab7431 */ /* 0x000fe200000001ff */
[----:B------:R-:W-:Y:S05]  /*0130*/  BRA `(.L_x_0) ;  /* 0x00000000000c7947 */ /* 0x000fea0003800000 */
.L_x_1:
[----:B------:R-:W1:Y:S01]  /*0140*/  LDCU UR6, c[0x0][0x880] ;  /* 0x00011000ff0677ac */ /* 0x000e620008000800 */
[----:B------:R-:W-:Y:S01]  /*0150*/  HFMA2 R171, -RZ, RZ, 0, 5.9604644775390625e-08 ;  /* 0x00000001ffab7431 */ /* 0x000fe200000001ff */
[----:B-1----:R-:W-:-:S07]  /*0160*/  MOV R81, UR6 ;  /* 0x0000000600517c02 */ /* 0x002fce0008000f00 */
.L_x_0:
[----:B------:R-:W2:Y:S02]  /*0170*/  LDCU.64 UR6, c[0x0][0x8b0] ;  /* 0x00011600ff0677ac */ /* 0x000ea40008000a00 */
[----:B--2---:R-:W-:-:S04]  /*0180*/  UISETP.NE.U32.AND UP0, UPT, UR6, URZ, UPT ;  /* 0x000000ff0600728c */ /* 0x004fc8000bf05070 */
[----:B------:R-:W-:-:S09]  /*0190*/  UISETP.NE.AND.EX UP0, UPT, UR7, URZ, UPT, UP0 ;  /* 0x000000ff0700728c */ /* 0x000fd2000bf05300 */
[----:B------:R-:W-:Y:S05]  /*01a0*/  BRA.U UP0, `(.L_x_2) ;  /* 0x0000000100247547 */ /* 0x000fea000b800000 */
[----:B------:R-:W2:Y:S02]  /*01b0*/  LDCU.64 UR6, c[0x0][0x8a8] ;  /* 0x00011500ff0677ac */ /* 0x000ea40008000a00 */
[----:B--2---:R-:W-:-:S04]  /*01c0*/  UISETP.NE.U32.AND UP0, UPT, UR6, URZ, UPT ;  /* 0x000000ff0600728c */ /* 0x004fc8000bf05070 */
[----:B------:R-:W-:-:S09]  /*01d0*/  UISETP.NE.AND.EX UP0, UPT, UR7, URZ, UPT, UP0 ;  /* 0x000000ff0700728c */ /* 0x000fd2000bf05300 */
[----:B------:R-:W-:Y:S05]  /*01e0*/  BRA.U !UP0, `(.L_x_3) ;  /* 0x00000001080c7547 */ /* 0x000fea000b800000 */
[----:B------:R-:W2:Y:S02]  /*01f0*/  LDC.64 R78, c[0x0][0x8a8] ;  /* 0x00022a00ff4e7b82 */ /* 0x000ea40000000a00 */
[----:B--2---:R2:W5:Y:S01]  /*0200*/  LDG.E R78, desc[UR46][R78.64] ;  /* 0x0000002e4e4e7981 */ /* 0x004562000c1e1900 */
[----:B------:R-:W-:Y:S05]  /*0210*/  BRA `(.L_x_2) ;  /* 0x0000000000087947 */ /* 0x000fea0003800000 */
.L_x_3:
[----:B------:R-:W2:Y:S02]  /*0220*/  LDCU UR6, c[0x0][0x8a0] ;  /* 0x00011400ff0677ac */ /* 0x000ea40008000800 */
[----:B--2---:R-:W-:Y:S02]  /*0230*/  MOV R78, UR6 ;  /* 0x00000006004e7c02 */ /* 0x004fe40008000f00 */
.L_x_2:
[----:B------:R-:W-:Y:S01]  /*0240*/  IMAD.U32 R0, RZ, RZ, UR8 ;  /* 0x00000008ff007e24 */ /* 0x000fe2000f8e00ff */
[----:B------:R-:W-:Y:S04]  /*0250*/  BSSY.RECONVERGENT B0, `(.L_x_4) ;  /* 0x000000c000007945 */ /* 0x000fe80003800200 */
[C---:B------:R-:W-:Y:S02]  /*0260*/  ISETP.NE.OR P1, PT, R0.reuse, 0x1, !P5 ;  /* 0x000000010000780c */ /* 0x040fe40006f25670 */
[----:B------:R-:W-:-:S11]  /*0270*/  ISETP.NE.OR P0, PT, R0, 0x3, !P5 ;  /* 0x000000030000780c */ /* 0x000fd60006f05670 */
[----:B------:R-:W-:Y:S05]  /*0280*/  @P1 BRA `(.L_x_5) ;  /* 0x0000000000201947 */ /* 0x000fea0003800000 */
[----:B------:R-:W3:Y:S02]  /*0290*/  LDCU.64 UR6, c[0x0][0x348] ;  /* 0x00006900ff0677ac */ /* 0x000ee40008000a00 */
[----:B---3--:R-:W-:Y:S02]  /*02a0*/  UIADD3 UR10, UP1, UPT, UR6, 0x80, URZ ;  /* 0x00000080060a7890 */ /* 0x008fe4000ff3e0ff */
[----:B------:R-:W-:Y:S02]  /*02b0*/  UIADD3 UR6, UP0, UPT, UR6, 0x180, URZ ;  /* 0x0000018006067890 */ /* 0x000fe4000ff1e0ff */
[----:B------:R-:W-:Y:S02]  /*02c0*/  UIADD3.X UR11, UPT, UPT, URZ, UR7, URZ, UP1, !UPT ;  /* 0x00000007ff0b7290 */ /* 0x000fe40008ffe4ff */
[----:B------:R-:W-:-:S07]  /*02d0*/  UIADD3.X UR7, UPT, UPT, URZ, UR7, URZ, UP0, !UPT ;  /* 0x00000007ff077290 */ /* 0x000fce00087fe4ff */
[----:B------:R3:W-:Y:S02]  /*02e0*/  UTMACCTL.PF [UR10] ;  /* 0x000000000a0079b9 */ /* 0x0007e40008040000 */
[----:B------:R3:W-:Y:S02]  /*02f0*/  UTMACCTL.PF [UR6] ;  /* 0x00000000060079b9 */ /* 0x0007e40008040000 */
[----:B---3--:R-:W-:Y:S01]  /*0300*/  NOP ;  /* 0x0000000000007918 */ /* 0x008fe20000000000 */
.L_x_5:
[----:B------:R-:W-:Y:S05]  /*0310*/  BSYNC.RECONVERGENT B0 ;  /* 0x0000000000007941 */ /* 0x000fea0003800200 */
.L_x_4:
[----:B------:R-:W-:Y:S04]  /*0320*/  BSSY.RECONVERGENT B0, `(.L_x_6) ;  /* 0x000000a000007945 */ /* 0x000fe80003800200 */
        /* <DEDUP_REMOVED lines=9> */
.L_x_7:
[----:B------:R-:W-:Y:S05]  /*03c0*/  BSYNC.RECONVERGENT B0 ;  /* 0x0000000000007941 */ /* 0x000fea0003800200 */
.L_x_6:
[----:B------:R-:W3:Y:S01]  /*03d0*/  LDCU.64 UR6, c[0x0][0x888] ;  /* 0x00011100ff0677ac */ /* 0x000ee20008000a00 */
[----:B------:R-:W-:Y:S02]  /*03e0*/  UISETP.EQ.U32.AND UP1, UPT, UR4, URZ, UPT ;  /* 0x000000ff0400728c */ /* 0x000fe4000bf22070 */
[----:B------:R-:W-:Y:S02]  /*03f0*/  UPLOP3.LUT UP2, UPT, UPT, UPT, UPT, 0x80, 0x8 ;  /* 0x000000000008789c */ /* 0x000fe40003f4f070 */
[----:B---3--:R-:W-:-:S04]  /*0400*/  UISETP.NE.U32.AND UP0, UPT, UR6, URZ, UPT ;  /* 0x000000ff0600728c */ /* 0x008fc8000bf05070 */
[----:B------:R-:W-:-:S04]  /*0410*/  UISETP.NE.AND.EX UP0, UPT, UR7, URZ, UPT, UP0 ;  /* 0x000000ff0700728c */ /* 0x000fc8000bf05300 */
[----:B------:R-:W-:-:S04]  /*0420*/  UISETP.EQ.OR.EX UP3, UPT, UR5, URZ, !UP0, UP1 ;  /* 0x000000ff0500728c */ /* 0x000fc8000c762710 */
[----:B------:R-:W-:-:S05]  /*0430*/  UP2UR UR50, UPR, URZ, 0x8 ;  /* 0x00000008ff327883 */ /* 0x000fca0008000000 */
[----:B------:R-:W-:Y:S07]  /*0440*/  BRA.U !UP3, `(.L_x_8) ;  /* 0x000000010b207547 */ /* 0x000fee000b800000 */
[----:B------:R-:W-:Y:S01]  /*0450*/  UISETP.NE.U32.AND UP2, UPT, UR4, URZ, UPT ;  /* 0x000000ff0400728c */ /* 0x000fe2000bf45070 */
[----:B-----5:R-:W-:Y:S01]  /*0460*/  FSETP.NEU.AND P0, PT, R81, RZ, PT ;  /* 0x000000ff5100720b */ /* 0x020fe20003f0d000 */
[----:B------:R-:W-:Y:S02]  /*0470*/  USEL UR4, URZ, 0xffffffff, UP0 ;  /* 0xffffffffff047887 */ /* 0x000fe40008000000 */
[----:B------:R-:W-:-:S10]  /*0480*/  UISETP.NE.AND.EX UP2, UPT, UR5, URZ, UPT, UP2 ;  /* 0x000000ff0500728c */ /* 0x000fd4000bf45320 */
[----:B------:R-:W-:Y:S01]  /*0490*/  VOTEU.ANY UP1, P0 ;  /* 0x0000000000ff7886 */ /* 0x000fe20000020100 */
[----:B------:R-:W-:-:S04]  /*04a0*/  @!UP2 USEL UR4, URZ, 0xffffffff, UP1 ;  /* 0xffffffffff04a887 */ /* 0x000fc80008800000 */
[----:B------:R-:W-:-:S04]  /*04b0*/  ULOP3.LUT UR4, UR4, 0x1, URZ, 0xc0, !UPT ;  /* 0x0000000104047892 */ /* 0x000fc8000f8ec0ff */
[----:B------:R-:W-:-:S11]  /*04c0*/  UISETP.NE.U32.AND UP2, UPT, UR4, 0x1, UPT ;  /* 0x000000010400788c */ /* 0x000fd6000bf45070 */
.L_x_8:
[----:B-1----:R-:W1:Y:S01]  /*04d0*/  SHFL.IDX PT, R2, R173, RZ, 0x1f ;  /* 0x00001fffad027589 */ /* 0x002e6200000e0000 */
[----:B------:R-:W-:-:S04]  /*04e0*/  UISETP.NE.AND UP1, UPT, UR8, 0x2, UPT ;  /* 0x000000020800788c */ /* 0x000fc8000bf25270 */
[----:B------:R-:W-:Y:S01]  /*04f0*/  USEL UR6, URZ, 0x1, UP1 ;  /* 0x00000001ff067887 */ /* 0x000fe20008800000 */
[----:B-1----:R-:W-:-:S13]  /*0500*/  ISETP.NE.AND P0, PT, R2, RZ, PT ;  /* 0x000000ff0200720c */ /* 0x002fda0003f05270 */
[----:B------:R-:W-:Y:S05]  /*0510*/  @P0 BRA `(.L_x_9) ;  /* 0x0000000000600947 */ /* 0x000fea0003800000 */
[----:B------:R-:W1:Y:S01]  /*0520*/  S2UR UR5, SR_CgaCtaId ;  /* 0x00000000000579c3 */ /* 0x000e620000008800 */
[----:B------:R-:W-:Y:S01]  /*0530*/  UMOV UR7, 0x400 ;  /* 0x0000040000077882 */ /* 0x000fe20000000000 */
[----:B------:R-:W-:Y:S01]  /*0540*/  UMOV UR4, 0x1 ;  /* 0x0000000100047882 */ /* 0x000fe20000000000 */
[----:B------:R-:W-:Y:S01]  /*0550*/  ELECT P0, URZ, PT ;  /* 0x0000000000ff782f */ /* 0x000fe20003800000 */
[----:B------:R-:W-:-:S04]  /*0560*/  UIADD3 UR10, UPT, UPT, -UR4, 0x100000, URZ ;  /* 0x00100000040a7890 */ /* 0x000fc8000fffe1ff */
[----:B------:R-:W-:Y:S02]  /*0570*/  USHF.L.U32 UR11, UR10, 0xb, URZ ;  /* 0x0000000b0a0b7899 */ /* 0x000fe400080006ff */
[----:B------:R-:W-:Y:S02]  /*0580*/  USHF.L.U32 UR10, UR10, 0x1, URZ ;  /* 0x000000010a0a7899 */ /* 0x000fe400080006ff */
[----:B-1----:R-:W-:Y:S01]  /*0590*/  ULEA UR5, UR5, UR7, 0x18 ;  /* 0x0000000705057291 */ /* 0x002fe2000f8ec0ff */
[----:B------:R-:W1:Y:S11]  /*05a0*/  FENCE.VIEW.ASYNC.S ;  /* 0x00000000000073c6 */ /* 0x000e760000000000 */
[----:B-1----:R1:W3:Y:S01]  /*05b0*/  SYNCS.EXCH.64 URZ, [UR5], UR10 ;  /* 0x0000000a05ff75b2 */ /* 0x0022e20008000100 */
[----:B------:R1:W4:Y:S01]  /*05c0*/  SYNCS.EXCH.64 URZ, [UR5+0x38], UR10 ;  /* 0x0000380a05ff75b2 */ /* 0x0003220008000100 */
[----:B------:R1:W1:Y:S01]  /*05d0*/  SYNCS.EXCH.64 URZ, [UR5+0x8], UR10 ;  /* 0x0000080a05ff75b2 */ /* 0x0002620008000100 */
        /* <DEDUP_REMOVED lines=11> */
[----:B------:R-:W-:Y:S01]  /*0690*/  NOP ;  /* 0x0000000000007918 */ /* 0x000fe20000000000 */
.L_x_9:
[----:B------:R-:W2:Y:S01]  /*06a0*/  SHFL.IDX PT, R2, R173, RZ, 0x1f ;  /* 0x00001fffad027589 */ /* 0x000ea200000e0000 */
[----:B------:R-:W-:Y:S01]  /*06b0*/  NOP ;  /* 0x0000000000007918 */ /* 0x000fe20000000000 */
[----:B--2---:R-:W-:-:S13]  /*06c0*/  ISETP.NE.AND P0, PT, R2, 0x1, PT ;  /* 0x000000010200780c */ /* 0x004fda0003f05270 */
[----:B------:R-:W-:Y:S05]  /*06d0*/  @P0 BRA `(.L_x_10) ;  /* 0x0000000000580947 */ /* 0x000fea0003800000 */
[----:B------:R-:W2:Y:S01]  /*06e0*/  S2UR UR7, SR_CgaCtaId ;  /* 0x00000000000779c3 */ /* 0x000ea20000008800 */
[----:B------:R-:W-:Y:S01]  /*06f0*/  UMOV UR9, 0x400 ;  /* 0x0000040000097882 */ /* 0x000fe20000000000 */
[----:B-1----:R-:W-:Y:S01]  /*0700*/  UMOV UR5, 0x20 ;  /* 0x0000002000057882 */ /* 0x002fe20000000000 */
[----:B------:R-:W-:Y:S01]  /*0710*/  UMOV UR4, 0x80 ;  /* 0x0000008000047882 */ /* 0x000fe20000000000 */
[----:B------:R-:W-:-:S04]  /*0720*/  UIADD3 UR10, UPT, UPT, -UR5, 0x100000, URZ ;  /* 0x00100000050a7890 */ /* 0x000fc8000fffe1ff */
[----:B------:R-:W-:Y:S02]  /*0730*/  USHF.L.U32 UR11, UR10, 0xb, URZ ;  /* 0x0000000b0a0b7899 */ /* 0x000fe400080006ff */
[----:B------:R-:W-:Y:S02]  /*0740*/  USHF.L.U32 UR10, UR10, 0x1, URZ ;  /* 0x000000010a0a7899 */ /* 0x000fe400080006ff */
[----:B------:R-:W-:-:S04]  /*0750*/  UIADD3 UR4, UPT, UPT, -UR4, 0x100000, URZ ;  /* 0x0010000004047890 */ /* 0x000fc8000fffe1ff */
[----:B------:R-:W-:Y:S02]  /*0760*/  USHF.L.U32 UR5, UR4, 0xb, URZ ;  /* 0x0000000b04057899 */ /* 0x000fe400080006ff */
[----:B------:R-:W-:Y:S01]  /*0770*/  USHF.L.U32 UR4, UR4, 0x1, URZ ;  /* 0x0000000104047899 */ /* 0x000fe200080006ff */
[----:B------:R-:W-:Y:S01]  /*0780*/  ELECT P0, URZ, PT ;  /* 0x0000000000ff782f */ /* 0x000fe20003800000 */
[----:B--2---:R-:W-:Y:S01]  /*0790*/  ULEA UR7, UR7, UR9, 0x18 ;  /* 0x0000000907077291 */ /* 0x004fe2000f8ec0ff */
[----:B------:R-:W1:Y:S11]  /*07a0*/  FENCE.VIEW.ASYNC.S ;  /* 0x00000000000073c6 */ /* 0x000e760000000000 */
[----:B-1----:R2:W1:Y:S01]  /*07b0*/  SYNCS.EXCH.64 URZ, [UR7+0x70], UR10 ;  /* 0x0000700a07ff75b2 */ /* 0x0024620008000100 */
[----:B------:R2:W1:Y:S01]  /*07c0*/  SYNCS.EXCH.64 URZ, [UR7+0x90], UR4 ;  /* 0x0000900407ff75b2 */ /* 0x0004620008000100 */
[----:B------:R2:W1:Y:S01]  /*07d0*/  SYNCS.EXCH.64 URZ, [UR7+0x78], UR10 ;  /* 0x0000780a07ff75b2 */ /* 0x0004620008000100 */
[----:B------:R2:W1:Y:S01]  /*07e0*/  SYNCS.EXCH.64 URZ, [UR7+0x98], UR4 ;  /* 0x0000980407ff75b2 */ /* 0x0004620008000100 */
[----:B------:R2:W1:Y:S01]  /*07f0*/  SYNCS.EXCH.64 URZ, [UR7+0x80], UR10 ;  /* 0x0000800a07ff75b2 */ /* 0x0004620008000100 */
[----:B------:R2:W1:Y:S01]  /*0800*/  SYNCS.EXCH.64 URZ, [UR7+0xa0], UR4 ;  /* 0x0000a00407ff75b2 */ /* 0x0004620008000100 */
[----:B------:R2:W1:Y:S01]  /*0810*/  SYNCS.EXCH.64 URZ, [UR7+0x88], UR10 ;  /* 0x0000880a07ff75b2 */ /* 0x0004620008000100 */
[----:B------:R2:W1:Y:S02]  /*0820*/  SYNCS.EXCH.64 URZ, [UR7+0xa8], UR4 ;  /* 0x0000a80407ff75b2 */ /* 0x0004640008000100 */
[----:B--2---:R-:W-:Y:S01]  /*0830*/  NOP ;  /* 0x0000000000007918 */ /* 0x004fe20000000000 */
.L_x_10:
[----:B------:R-:W2:Y:S01]  /*0840*/  SHFL.IDX PT, R2, R173, RZ, 0x1f ;  /* 0x00001fffad027589 */ /* 0x000ea200000e0000 */
[----:B------:R-:W-:Y:S01]  /*0850*/  NOP ;  /* 0x0000000000007918 */ /* 0x000fe20000000000 */
[----:B--2---:R-:W-:-:S13]  /*0860*/  ISETP.NE.AND P0, PT, R2, 0x3, PT ;  /* 0x000000030200780c */ /* 0x004fda0003f05270 */
[----:B------:R-:W-:Y:S05]  /*0870*/  @P0 BRA `(.L_x_11) ;  /* 0x0000000000300947 */ /* 0x000fea0003800000 */
[----:B-1----:R-:W1:Y:S01]  /*0880*/  S2UR UR5, SR_CgaCtaId ;  /* 0x00000000000579c3 */ /* 0x002e620000008800 */
        /* <DEDUP_REMOVED lines=8> */
[----:B-1----:R2:W1:Y:S01]  /*0910*/  SYNCS.EXCH.64 URZ, [UR5+0xb0], UR10 ;  /* 0x0000b00a05ff75b2 */ /* 0x0024620008000100 */
[----:B------:R2:W1:Y:S02]  /*0920*/  SYNCS.EXCH.64 URZ, [UR5+0xb8], UR10 ;  /* 0x0000b80a05ff75b2 */ /* 0x0004640008000100 */
[----:B--2---:R-:W-:Y:S01]  /*0930*/  NOP ;  /* 0x0000000000007918 */ /* 0x004fe20000000000 */
.L_x_11:
[----:B------:R-:W2:Y:S01]  /*0940*/  SHFL.IDX PT, R2, R173, RZ, 0x1f ;  /* 0x00001fffad027589 */ /* 0x000ea200000e0000 */
[----:B------:R-:W-:Y:S01]  /*0950*/  NOP ;  /* 0x0000000000007918 */ /* 0x000fe20000000000 */
[----:B--2---:R-:W-:-:S13]  /*0960*/  ISETP.NE.AND P0, PT, R2, 0x4, PT ;  /* 0x000000040200780c */ /* 0x004fda0003f05270 */
[----:B------:R-:W-:Y:S05]  /*0970*/  @P0 BRA `(.L_x_12) ;  /* 0x00000000004c0947 */ /* 0x000fea0003800000 */
[----:B-1----:R-:W1:Y:S01]  /*0980*/  S2UR UR5, SR_CgaCtaId ;  /* 0x00000000000579c3 */ /* 0x002e620000008800 */
[----:B------:R-:W-:Y:S01]  /*0990*/  UMOV UR9, 0x100 ;  /* 0x0000010000097882 */ /* 0x000fe20000000000 */
[----:B------:R-:W-:Y:S01]  /*09a0*/  UMOV UR7, 0x400 ;  /* 0x0000040000077882 */ /* 0x000fe20000000000 */
[----:B------:R-:W-:Y:S01]  /*09b0*/  USEL UR9, UR9, 0xe0, UP2 ;  /* 0x000000e009097887 */ /* 0x000fe20009000000 */
[----:B------:R-:W-:Y:S01]  /*09c0*/  UMOV UR4, 0x1 ;  /* 0x0000000100047882 */ /* 0x000fe20000000000 */
[----:B------:R-:W-:Y:S01]  /*09d0*/  ELECT P0, URZ, PT ;  /* 0x0000000000ff782f */ /* 0x000fe20003800000 */
[----:B------:R-:W-:-:S04]  /*09e0*/  UIADD3 UR10, UPT, UPT, -UR4, 0x100000, URZ ;  /* 0x00100000040a7890 */ /* 0x000fc8000fffe1ff */
[----:B------:R-:W-:Y:S02]  /*09f0*/  USHF.L.U32 UR11, UR10, 0xb, URZ ;  /* 0x0000000b0a0b7899 */ /* 0x000fe400080006ff */
[----:B------:R-:W-:Y:S02]  /*0a00*/  USHF.L.U32 UR10, UR10, 0x1, URZ ;  /* 0x000000010a0a7899 */ /* 0x000fe400080006ff */
[----:B------:R-:W-:-:S04]  /*0a10*/  UIADD3 UR12, UPT, UPT, -UR9, 0x100000, URZ ;  /* 0x00100000090c7890 */ /* 0x000fc8000fffe1ff */
[----:B------:R-:W-:Y:S02]  /*0a20*/  USHF.L.U32 UR13, UR12, 0xb, URZ ;  /* 0x0000000b0c0d7899 */ /* 0x000fe400080006ff */
[----:B------:R-:W-:Y:S02]  /*0a30*/  USHF.L.U32 UR12, UR12, 0x1, URZ ;  /* 0x000000010c0c7899 */ /* 0x000fe400080006ff */
[----:B-1----:R-:W-:Y:S01]  /*0a40*/  ULEA UR5, UR5, UR7, 0x18 ;  /* 0x0000000705057291 */ /* 0x002fe2000f8ec0ff */
[----:B------:R-:W1:Y:S11]  /*0a50*/  FENCE.VIEW.ASYNC.S ;  /* 0x00000000000073c6 */ /* 0x000e760000000000 */
[----:B-1----:R2:W1:Y:S01]  /*0a60*/  SYNCS.EXCH.64 URZ, [UR5+0xc0], UR10 ;  /* 0x0000c00a05ff75b2 */ /* 0x0024620008000100 */
[----:B------:R2:W1:Y:S01]  /*0a70*/  SYNCS.EXCH.64 URZ, [UR5+0xd0], UR12 ;  /* 0x0000d00c05ff75b2 */ /* 0x0004620008000100 */
[----:B------:R2:W1:Y:S01]  /*0a80*/  SYNCS.EXCH.64 URZ, [UR5+0xc8], UR10 ;  /* 0x0000c80a05ff75b2 */ /* 0x0004620008000100 */
[----:B------:R2:W1:Y:S02]  /*0a90*/  SYNCS.EXCH.64 URZ, [UR5+0xd8], UR12 ;  /* 0x0000d80c05ff75b2 */ /* 0x0004640008000100 */
[----:B--2---:R-:W-:Y:S01]  /*0aa0*/  NOP ;  /* 0x0000000000007918 */ /* 0x004fe20000000000 */
.L_x_12:
        /* <DEDUP_REMOVED lines=20> */
[----:B------:R2:W1:Y:S02]  /*0bf0*/  SYNCS.EXCH.64 URZ, [UR7+0xf8], UR4 ;  /* 0x0000f80407ff75b2 */ /* 0x0004640008000100 */
[----:B--2---:R-:W-:Y:S01]  /*0c00*/  NOP ;  /* 0x0000000000007918 */ /* 0x004fe20000000000 */
.L_x_13:
        /* <DEDUP_REMOVED lines=18> */
.L_x_14:
[----:B-1----:R-:W1:Y:S01]  /*0d30*/  S2UR UR5, SR_CTAID.X ;  /* 0x00000000000579c3 */ /* 0x002e620000002500 */
[----:B------:R-:W-:-:S05]  /*0d40*/  CS2R.32 R170, SR_CgaSize ;  /* 0x0000000000aa7805 */ /* 0x000fca0000008a00 */
[----:B------:R-:W-:-:S05]  /*0d50*/  IMAD R170, R170, -0xa0, RZ ;  /* 0xffffff60aaaa7824 */ /* 0x000fca00078e02ff */
[----:B------:R-:W-:-:S14]  /*0d60*/  R2UR UR9, R170 ;  /* 0x00000000aa0972ca */ /* 0x000fdc00000e0000 */
[----:B------:R-:W2:Y:S01]  /*0d70*/  LDCU UR9, c[0x0][UR9+0x2b0] ;  /* 0x00005600090977ac */ /* 0x000ea20008000800 */
[----:B------:R-:W-:Y:S01]  /*0d80*/  NOP ;  /* 0x0000000000007918 */ /* 0x000fe20000000000 */
[----:B------:R-:W-:-:S05]  /*0d90*/  CS2R.32 R170, SR_CgaSize ;  /* 0x0000000000aa7805 */ /* 0x000fca0000008a00 */
[----:B------:R-:W-:-:S05]  /*0da0*/  IMAD R170, R170, -0xa0, RZ ;  /* 0xffffff60aaaa7824 */ /* 0x000fca00078e02ff */
[----:B------:R-:W-:-:S14]  /*0db0*/  R2UR UR7, R170 ;  /* 0x00000000aa0772ca */ /* 0x000fdc00000e0000 */
[----:B------:R-:W3:Y:S01]  /*0dc0*/  LDCU UR7, c[0x0][UR7+0x2b4] ;  /* 0x00005680070777ac */ /* 0x000ee20008000800 */
[----:B------:R-:W4:Y:S08]  /*0dd0*/  S2UR UR4, SR_CTAID.Y ;  /* 0x00000000000479c3 */ /* 0x000f300000002600 */
[----:B------:R-:W3:Y:S01]  /*0de0*/  LDC R9, c[0x0][0xb24] ;  /* 0x0002c900ff097b82 */ /* 0x000ee20000000800 */
[----:B-1----:R-:W-:-:S02]  /*0df0*/  I2FP.F32.U32 R5, UR5 ;  /* 0x0000000500057c45 */ /* 0x002fc40008201000 */
[----:B------:R-:W-:-:S05]  /*0e00*/  CS2R.32 R3, SR_CgaSize ;  /* 0x0000000000037805 */ /* 0x000fca0000008a00 */
[----:B------:R-:W-:-:S06]  /*0e10*/  IMAD R3, R3, -0xa0, RZ ;  /* 0xffffff6003037824 */ /* 0x000fcc00078e02ff */
[----:B------:R-:W1:Y:S01]  /*0e20*/  LDC R3, c[0x0][R3+0x2a0] ;  /* 0x0000a80003037b82 */ /* 0x000e620000000800 */
[----:B------:R-:W-:Y:S01]  /*0e30*/  MOV R21, UR5 ;  /* 0x0000000500157c02 */ /* 0x000fe20008000f00 */
[----:B--2---:R-:W-:Y:S01]  /*0e40*/  FMUL R5, R5, UR9 ;  /* 0x0000000905057c20 */ /* 0x004fe20008400000 */
[----:B----4-:R-:W-:Y:S02]  /*0e50*/  I2FP.F32.U32 R4, UR4 ;  /* 0x0000000400047c45 */ /* 0x010fe40008201000 */
[----:B------:R-:W-:-:S05]  /*0e60*/  CS2R.32 R2, SR_CgaSize ;  /* 0x0000000000027805 */ /* 0x000fca0000008a00 */
[----:B------:R-:W-:-:S06]  /*0e70*/  IMAD R2, R2, -0xa0, RZ ;  /* 0xffffff6002027824 */ /* 0x000fcc00078e02ff */
[----:B------:R-:W2:Y:S01]  /*0e80*/  LDC R2, c[0x0][R2+0x2a4] ;  /* 0x0000a90002027b82 */ /* 0x000ea20000000800 */
[----:B------:R-:W4:Y:S01]  /*0e90*/  F2I.U32.TRUNC.NTZ R170, R5 ;  /* 0x0000000500aa7305 */ /* 0x000f22000020f000 */
[----:B------:R-:W-:Y:S01]  /*0ea0*/  MOV R20, UR4 ;  /* 0x0000000400147c02 */ /* 0x000fe20008000f00 */
[----:B---3--:R-:W-:-:S05]  /*0eb0*/  FMUL R4, R4, UR7 ;  /* 0x0000000704047c20 */ /* 0x008fca0008400000 */
[----:B------:R-:W-:Y:S01]  /*0ec0*/  BAR.SYNC.DEFER_BLOCKING 0x0 ;  /* 0x0000000000007b1d */ /* 0x000fe20000010000 */
[----:B------:R-:W-:-:S05]  /*0ed0*/  ISETP.GE.AND P0, PT, R9, 0x1, PT ;  /* 0x000000010900780c */ /* 0x000fca0003f06270 */
[----:B------:R-:W3:Y:S02]  /*0ee0*/  F2I.U32.TRUNC.NTZ R147, R4 ;  /* 0x0000000400937305 */ /* 0x000ee4000020f000 */
[----:B------:R-:W2:Y:S01]  /*0ef0*/  S2UR UR36, SR_CTAID.Z ;  /* 0x00000000002479c3 */ /* 0x000ea20000002700 */
[----:B----4-:R-:W-:-:S05]  /*0f00*/  IADD3 R170, PT, PT, -R170, RZ, RZ ;  /* 0x000000ffaaaa7210 */ /* 0x010fca0007ffe1ff */
[----:B-1----:R-:W-:Y:S01]  /*0f10*/  IMAD R170, R3, R170, UR5 ;  /* 0x0000000503aa7e24 */ /* 0x002fe2000f8e02aa */
[----:B---3--:R-:W-:-:S05]  /*0f20*/  IADD3 R147, PT, PT, -R147, RZ, RZ ;  /* 0x000000ff93937210 */ /* 0x008fca0007ffe1ff */
[----:B--2---:R-:W-:Y:S01]  /*0f30*/  IMAD R147, R2, R147, UR4 ;  /* 0x0000000402937e24 */ /* 0x004fe2000f8e0293 */
[----:B------:R-:W-:Y:S06]  /*0f40*/  @!P0 BRA `(.L_x_15) ;  /* 0x0000000000b88947 */ /* 0x000fec0003800000 */
[----:B------:R-:W1:Y:S01]  /*0f50*/  LDC.64 R4, c[0x0][0xb18] ;  /* 0x0002c600ff047b82 */ /* 0x000e620000000a00 */
[----:B------:R-:W-:-:S07]  /*0f60*/  ISETP.NE.AND P0, PT, R9, 0x1, PT ;  /* 0x000000010900780c */ /* 0x000fce0003f05270 */
[----:B------:R-:W2:Y:S08]  /*0f70*/  LDC R10, c[0x0][0xb0c] ;  /* 0x0002c300ff0a7b82 */ /* 0x000eb00000000800 */
[----:B------:R-:W3:Y:S08]  /*0f80*/  LDC R11, c[0x0][0x370] ;  /* 0x0000dc00ff0b7b82 */ /* 0x000ef00000000800 */
[----:B------:R-:W4:Y:S01]  /*0f90*/  LDC R12, c[0x0][0x374] ;  /* 0x0000dd00ff0c7b82 */ /* 0x000f220000000800 */
[----:B-1----:R-:W-:-:S07]  /*0fa0*/  ISETP.NE.AND P1, PT, R4, 0x1, PT ;  /* 0x000000010400780c */ /* 0x002fce0003f25270 */
[----:B------:R-:W3:Y:S01]  /*0fb0*/  LDC.64 R6, c[0x0][0xb10] ;  /* 0x0002c400ff067b82 */ /* 0x000ee20000000a00 */
[----:B--2---:R-:W-:-:S07]  /*0fc0*/  ISETP.NE.AND P2, PT, R10, 0x1, PT ;  /* 0x000000010a00780c */ /* 0x004fce0003f45270 */
[----:B------:R-:W1:Y:S08]  /*0fd0*/  LDC R8, c[0x0][0xb20] ;  /* 0x0002c800ff087b82 */ /* 0x000e700000000800 */
[----:B------:R-:W2:Y:S01]  /*0fe0*/  LDC.64 R2, c[0x0][0xb28] ;  /* 0x0002ca00ff027b82 */ /* 0x000ea20000000a00 */
[----:B----4-:R-:W-:-:S04]  /*0ff0*/  IMAD.HI.U32 R13, R12, R5, RZ ;  /* 0x000000050c0d7227 */ /* 0x010fc800078e00ff */
[----:B------:R-:W-:-:S04]  /*1000*/  IMAD.HI.U32 R5, R20, R5, RZ ;  /* 0x0000000514057227 */ /* 0x000fc800078e00ff */
[----:B---3--:R-:W-:-:S04]  /*1010*/  IMAD.HI.U32 R14, R11, R6, RZ ;  /* 0x000000060b0e7227 */ /* 0x008fc800078e00ff */
[C---:B------:R-:W-:Y:S01]  /*1020*/  IMAD.HI.U32 R16, R21.reuse, R6, RZ ;  /* 0x0000000615107227 */ /* 0x040fe200078e00ff */
[-C--:B------:R-:W-:Y:S02]  /*1030*/  @P2 SHF.R.U32.HI R11, RZ, R7.reuse, R14 ;  /* 0x00000007ff0b2219 */ /* 0x080fe4000001160e */
[-C--:B-1----:R-:W-:Y:S02]  /*1040*/  @P1 SHF.R.U32.HI R12, RZ, R8.reuse, R13 ;  /* 0x00000008ff0c1219 */ /* 0x082fe4000001160d */
[----:B------:R-:W-:Y:S02]  /*1050*/  SHF.R.U32.HI R5, RZ, R8, R5 ;  /* 0x00000008ff057219 */ /* 0x000fe40000011605 */
[----:B------:R-:W-:Y:S02]  /*1060*/  SHF.R.U32.HI R16, RZ, R7, R16 ;  /* 0x00000007ff107219 */ /* 0x000fe40000011610 */
[----:B------:R-:W-:Y:S01]  /*1070*/  SEL R5, R20, R5, !P1 ;  /* 0x0000000514057207 */ /* 0x000fe20004800000 */
[----:B--2---:R-:W-:Y:S01]  /*1080*/  IMAD.HI.U32 R14, R12, R2, RZ ;  /* 0x000000020c0e7227 */ /* 0x004fe200078e00ff */
[----:B------:R-:W-:-:S02]  /*1090*/  SEL R7, R21, R16, !P2 ;  /* 0x0000001015077207 */ /* 0x000fc40005000000 */
[----:B------:R-:W-:Y:S01]  /*10a0*/  IADD3 R13, PT, PT, -R5, RZ, RZ ;  /* 0x000000ff050d7210 */ /* 0x000fe20007ffe1ff */
[----:B------:R-:W-:Y:S01]  /*10b0*/  IMAD.HI.U32 R6, R11, R2, RZ ;  /* 0x000000020b067227 */ /* 0x000fe200078e00ff */
[----:B------:R-:W-:-:S03]  /*10c0*/  @P0 SHF.R.U32.HI R12, RZ, R3, R14 ;  /* 0x00000003ff0c0219 */ /* 0x000fc6000001160e */
[----:B------:R-:W-:Y:S01]  /*10d0*/  IMAD R13, R4, R13, R20 ;  /* 0x0000000d040d7224 */ /* 0x000fe200078e0214 */
[----:B------:R-:W-:Y:S01]  /*10e0*/  @P0 SHF.R.U32.HI R11, RZ, R3, R6 ;  /* 0x00000003ff0b0219 */ /* 0x000fe20000011606 */
[----:B------:R-:W-:-:S04]  /*10f0*/  IMAD R12, R12, R9, RZ ;  /* 0x000000090c0c7224 */ /* 0x000fc800078e02ff */
[----:B------:R-:W-:Y:S01]  /*1100*/  IMAD R6, R11, R9, RZ ;  /* 0x000000090b067224 */ /* 0x000fe200078e02ff */
[----:B------:R-:W-:-:S04]  /*1110*/  ISETP.GE.AND P1, PT, R5, R12, PT ;  /* 0x0000000c0500720c */ /* 0x000fc80003f26270 */
[----:B------:R-:W-:Y:S01]  /*1120*/  ISETP.GE.OR P1, PT, R7, R6, P1 ;  /* 0x000000060700720c */ /* 0x000fe20000f26670 */
[----:B------:R-:W-:-:S05]  /*1130*/  IMAD.HI.U32 R6, R5, R2, RZ ;  /* 0x0000000205067227 */ /* 0x000fca00078e00ff */
[----:B------:R-:W-:-:S04]  /*1140*/  SHF.R.U32.HI R6, RZ, R3, R6 ;  /* 0x00000003ff067219 */ /* 0x000fc80000011606 */
[----:B------:R-:W-:-:S03]  /*1150*/  SEL R6, R5, R6, !P0 ;  /* 0x0000000605067207 */ /* 0x000fc60004000000 */
[----:B------:R-:W-:Y:S01]  /*1160*/  @!P1 IMAD.HI.U32 R8, R7, R2, RZ ;  /* 0x0000000207089227 */ /* 0x000fe200078e00ff */
[----:B------:R-:W-:-:S04]  /*1170*/  IADD3 R2, PT, PT, -R6, RZ, RZ ;  /* 0x000000ff06027210 */ /* 0x000fc80007ffe1ff */
[----:B------:R-:W-:Y:S01]  /*1180*/  @!P1 SHF.R.U32.HI R8, RZ, R3, R8 ;  /* 0x00000003ff089219 */ /* 0x000fe20000011608 */
[----:B------:R-:W-:-:S03]  /*1190*/  IMAD R2, R9, R2, R5 ;  /* 0x0000000209027224 */ /* 0x000fc600078e0205 */
[----:B------:R-:W-:-:S05]  /*11a0*/  @!P1 SEL R3, R7, R8, !P0 ;  /* 0x0000000807039207 */ /* 0x000fca0004000000 */
[--C-:B------:R-:W-:Y:S02]  /*11b0*/  @!P1 IMAD.IADD R6, R6, 0x1, -R3.reuse ;  /* 0x0000000106069824 */ /* 0x100fe400078e0a03 */
[----:B------:R-:W-:Y:S01]  /*11c0*/  @!P1 IMAD R3, R2, R11, R3 ;  /* 0x0000000b02039224 */ /* 0x000fe200078e0203 */
[----:B------:R-:W-:Y:S01]  /*11d0*/  IADD3 R2, PT, PT, -R7, RZ, RZ ;  /* 0x000000ff07027210 */ /* 0x000fe20007ffe1ff */
[----:B------:R-:W-:Y:S02]  /*11e0*/  @!P1 IMAD R5, R6, R9, R7 ;  /* 0x0000000906059224 */ /* 0x000fe400078e0207 */
[----:B------:R-:W-:Y:S02]  /*11f0*/  @!P1 IMAD.MOV.U32 R7, RZ, RZ, R3 ;  /* 0x000000ffff079224 */ /* 0x000fe400078e0003 */
[----:B------:R-:W-:Y:S02]  /*1200*/  IMAD R2, R10, R2, R21 ;  /* 0x000000020a027224 */ /* 0x000fe400078e0215 */
[----:B------:R-:W-:-:S02]  /*1210*/  IMAD R20, R5, R4, R13 ;  /* 0x0000000405147224 */ /* 0x000fc400078e020d */
[----:B------:R-:W-:Y:S02]  /*1220*/  IMAD R21, R7, R10, R2 ;  /* 0x0000000a07157224 */ /* 0x000fe400078e0202 */
.L_x_15:
[----:B------:R-:W1:Y:S01]  /*1230*/  LDCU UR4, c[0x0][0xb30] ;  /* 0x00016600ff0477ac */ /* 0x000e620008000800 */
[----:B------:R-:W2:Y:S08]  /*1240*/  S2UR UR37, SR_CgaCtaId ;  /* 0x00000000002579c3 */ /* 0x000eb00000008800 */
[----:B------:R-:W3:Y:S01]  /*1250*/  LDC R72, c[0x0][0xb24] ;  /* 0x0002c900ff487b82 */ /* 0x000ee20000000800 */
[----:B-1----:R-:W-:-:S09]  /*1260*/  UISETP.NE.AND UP1, UPT, UR4, 0x1, UPT ;  /* 0x000000010400788c */ /* 0x002fd2000bf25270 */
[----:B--2---:R-:W-:Y:S05]  /*1270*/  BRA.U UP1, `(.L_x_16) ;  /* 0x0000000101407547 */ /* 0x004fea000b800000 */
[----:B------:R-:W1:Y:S08]  /*1280*/  LDC.64 R4, c[0x0][0xb10] ;  /* 0x0002c400ff047b82 */ /* 0x000e700000000a00 */
[----:B------:R-:W2:Y:S08]  /*1290*/  LDC.64 R2, c[0x0][0xb18] ;  /* 0x0002c600ff027b82 */ /* 0x000eb00000000a00 */
[----:B------:R-:W4:Y:S08]  /*12a0*/  LDC R6, c[0x0][0xb20] ;  /* 0x0002c800ff067b82 */ /* 0x000f300000000800 */
[----:B------:R-:W3:Y:S01]  /*12b0*/  LDC R8, c[0x0][0xb0c] ;  /* 0x0002c300ff087b82 */ /* 0x000ee20000000800 */
[----:B-1----:R-:W-:-:S05]  /*12c0*/  IMAD.HI.U32 R4, R21, R4, RZ ;  /* 0x0000000415047227 */ /* 0x002fca00078e00ff */
[----:B------:R-:W-:Y:S01]  /*12d0*/  SHF.R.U32.HI R4, RZ, R5, R4 ;  /* 0x00000005ff047219 */ /* 0x000fe20000011604 */
[----:B--2---:R-:W-:Y:S01]  /*12e0*/  IMAD.HI.U32 R3, R20, R3, RZ ;  /* 0x0000000314037227 */ /* 0x004fe200078e00ff */
[----:B------:R-:W-:-:S04]  /*12f0*/  ISETP.NE.AND P0, PT, R2, 0x1, PT ;  /* 0x000000010200780c */ /* 0x000fc80003f05270 */
[----:B----4-:R-:W-:-:S04]  /*1300*/  SHF.R.U32.HI R3, RZ, R6, R3 ;  /* 0x00000006ff037219 */ /* 0x010fc80000011603 */
[----:B------:R-:W-:Y:S02]  /*1310*/  SEL R3, R20, R3, !P0 ;  /* 0x0000000314037207 */ /* 0x000fe40004000000 */
[----:B---3--:R-:W-:-:S04]  /*1320*/  ISETP.NE.AND P1, PT, R8, 0x1, PT ;  /* 0x000000010800780c */ /* 0x008fc80003f25270 */
[----:B------:R-:W-:-:S05]  /*1330*/  SEL R4, R21, R4, !P1 ;  /* 0x0000000415047207 */ /* 0x000fca0004800000 */
[----:B------:R-:W-:Y:S02]  /*1340*/  IMAD.IADD R5, R3, 0x1, -R4 ;  /* 0x0000000103057824 */ /* 0x000fe400078e0a04 */
[----:B------:R-:W-:Y:S02]  /*1350*/  IMAD.IADD R3, R4, 0x1, -R3 ;  /* 0x0000000104037824 */ /* 0x000fe400078e0a03 */
[----:B------:R-:W-:Y:S02]  /*1360*/  IMAD R21, R5, R8, R21 ;  /* 0x0000000805157224 */ /* 0x000fe400078e0215 */
[----:B------:R-:W-:-:S07]  /*1370*/  IMAD R20, R3, R2, R20 ;  /* 0x0000000203147224 */ /* 0x000fce00078e0214 */
.L_x_16:
[----:B------:R-:W-:Y:S01]  /*1380*/  BAR.SYNC.DEFER_BLOCKING 0x0 ;  /* 0x0000000000007b1d */ /* 0x000fe20000010000 */
[----:B------:R-:W-:Y:S01]  /*1390*/  UISETP.NE.AND UP1, UPT, UR8, 0x2, UPT ;  /* 0x000000020800788c */ /* 0x000fe2000bf25270 */
[----:B------:R-:W-:Y:S02]  /*13a0*/  ISETP.NE.OR P5, PT, R0, 0x2, !P5 ;  /* 0x000000020000780c */ /* 0x000fe40006fa5670 */
[----:B------:R-:W-:-:S06]  /*13b0*/  LOP3.LUT R2, R185, 0x1f, RZ, 0xc0, !PT ;  /* 0x0000001fb9027812 */ /* 0x000fcc00078ec0ff */
[----:B------:R-:W-:Y:S05]  /*13c0*/  BRA.U UP1, `(.L_x_17) ;  /* 0x0000001101c87547 */ /* 0x000fea000b800000 */
[----:B------:R-:W1:Y:S01]  /*13d0*/  LDCU UR13, c[0x0][0x38c] ;  /* 0x00007180ff0d77ac */ /* 0x000e620008000800 */
[----:B------:R-:W2:Y:S01]  /*13e0*/  LDC R9, c[0x0][0x370] ;  /* 0x0000dc00ff097b82 */ /* 0x000ea20000000800 */
[----:B------:R-:W-:Y:S01]  /*13f0*/  PLOP3.LUT P1, PT, PT, PT, UP2, 0x80, 0x8 ;  /* 0x000000000008781c */ /* 0x000fe20003f2f028 */
[----:B------:R-:W-:Y:S01]  /*1400*/  IMAD.MOV.U32 R15, RZ, RZ, 0x1 ;  /* 0x00000001ff0f7424 */ /* 0x000fe200078e00ff */
[----:B------:R-:W-:Y:S01]  /*1410*/  ISETP.EQ.OR P4, PT, R2, RZ, P5 ;  /* 0x000000ff0200720c */ /* 0x000fe20002f82670 */
[----:B------:R-:W-:Y:S01]  /*1420*/  IMAD.MOV.U32 R14, RZ, RZ, RZ ;  /* 0x000000ffff0e7224 */ /* 0x000fe200078e00ff */
[----:B------:R-:W-:Y:S02]  /*1430*/  PLOP3.LUT P1, PT, P1, PT, PT, 0x8, 0x80 ;  /* 0x000000000080781c */ /* 0x000fe40000f2e170 */
[----:B------:R-:W-:Y:S01]  /*1440*/  CS2R R12, SRZ ;  /* 0x00000000000c7805 */ /* 0x000fe2000001ff00 */
[----:B------:R-:W-:Y:S01]  /*1450*/  IMAD.MOV.U32 R10, RZ, RZ, 0x1 ;  /* 0x00000001ff0a7424 */ /* 0x000fe200078e00ff */
[----:B------:R-:W4:Y:S01]  /*1460*/  LDC R0, c[0x0][0x374] ;  /* 0x0000dd00ff007b82 */ /* 0x000f220000000800 */
[----:B------:R-:W2:Y:S01]  /*1470*/  LDCU.64 UR22, c[0x0][0x348] ;  /* 0x00006900ff1677ac */ /* 0x000ea20008000a00 */
[----:B------:R-:W-:Y:S01]  /*1480*/  UMOV UR6, URZ ;  /* 0x000000ff00067c82 */ /* 0x000fe20008000000 */
[----:B-1----:R-:W-:-:S04]  /*1490*/  UIADD3 UR5, UPT, UPT, UR13, 0x3f, URZ ;  /* 0x0000003f0d057890 */ /* 0x002fc8000fffe0ff */
[----:B------:R-:W-:-:S04]  /*14a0*/  USHF.R.S32.HI UR4, URZ, 0x1f, UR5 ;  /* 0x0000001fff047899 */ /* 0x000fc80008011405 */
[----:B------:R-:W-:-:S04]  /*14b0*/  ULEA.HI UR4, UR4, UR5, URZ, 0x6 ;  /* 0x0000000504047291 */ /* 0x000fc8000f8f30ff */
[----:B------:R-:W-:Y:S02]  /*14c0*/  USHF.R.S32.HI UR15, URZ, 0x6, UR4 ;  /* 0x00000006ff0f7899 */ /* 0x000fe40008011404 */
[----:B------:R-:W-:Y:S02]  /*14d0*/  UIADD3 UR4, UPT, UPT, UR13, -0x1, URZ ;  /* 0xffffffff0d047890 */ /* 0x000fe4000fffe0ff */
[----:B------:R-:W-:Y:S02]  /*14e0*/  UISETP.LT.U32.AND UP0, UPT, UR15, 0x7, UPT ;  /* 0x000000070f00788c */ /* 0x000fe4000bf01070 */
[----:B------:R-:W-:Y:S02]  /*14f0*/  UISETP.GE.U32.AND UP1, UPT, UR4, -0x7f, UPT ;  /* 0xffffff810400788c */ /* 0x000fe4000bf26070 */
[----:B------:R-:W-:Y:S02]  /*1500*/  USEL UR14, UR15, 0x7, UP0 ;  /* 0x000000070f0e7887 */ /* 0x000fe40008000000 */
[----:B------:R-:W-:-:S02]  /*1510*/  UIADD3 UR13, UPT, UPT, UR13, 0x7e, URZ ;  /* 0x0000007e0d0d7890 */ /* 0x000fc4000fffe0ff */
[----:B------:R-:W-:Y:S02]  /*1520*/  UIADD3 UR5, UPT, UPT, UR14, -0x1, URZ ;  /* 0xffffffff0e057890 */ /* 0x000fe4000fffe0ff */
[----:B------:R-:W-:-:S03]  /*1530*/  UIADD3 UR7, UPT, UPT, UR15, -UR14, URZ ;  /* 0x8000000e0f077290 */ /* 0x000fc6000fffe0ff */
[----:B------:R-:W-:-:S04]  /*1540*/  @UP1 UIADD3 UR5, UPT, UPT, UR14, URZ, URZ ;  /* 0x000000ff0e051290 */ /* 0x000fc8000fffe0ff */
[----:B--2---:R-:W-:-:S12]  /*1550*/  UIADD3 UR5, UPT, UPT, UR5, 0x1, URZ ;  /* 0x0000000105057890 */ /* 0x004fd8000fffe0ff */
.L_x_35:
[----:B------:R-:W-:Y:S01]  /*1560*/  UISETP.NE.AND UP0, UPT, UR37, URZ, UPT ;  /* 0x000000ff2500728c */ /* 0x000fe2000bf05270 */
[----:B------:R-:W1:Y:S08]  /*1570*/  S2UR UR37, SR_CgaCtaId ;  /* 0x00000000002579c3 */ /* 0x000e700000008800 */
[----:B------:R-:W-:Y:S05]  /*1580*/  BRA.U UP0, `(.L_x_18) ;  /* 0x0000000100347547 */ /* 0x000fea000b800000 */
[----:B------:R-:W2:Y:S01]  /*1590*/  S2R R2, SR_CgaCtaId ;  /* 0x0000000000027919 */ /* 0x000ea20000008800 */
[----:B------:R-:W-:-:S04]  /*15a0*/  MOV R3, 0x400 ;  /* 0x0000040000037802 */ /* 0x000fc80000000f00 */
[----:B--2---:R-:W-:Y:S02]  /*15b0*/  LEA R3, R2, R3, 0x18 ;  /* 0x0000000302037211 */ /* 0x004fe400078ec0ff */
[----:B------:R-:W-:-:S03]  /*15c0*/  SHF.L.U32 R2, R10, 0x1f, RZ ;  /* 0x0000001f0a027819 */ /* 0x000fc600000006ff */
[----:B------:R-:W-:-:S04]  /*15d0*/  IMAD R3, R12, 0x8, R3 ;  /* 0x000000080c037824 */ /* 0x000fc800078e0203 */
[----:B------:R-:W2:Y:S02]  /*15e0*/  SYNCS.PHASECHK.TRANS64.TRYWAIT P0, [R3+URZ+0x110], R2 ;  /* 0x00011002030075a7 */ /* 0x000ea400080011ff */
[----:B--2---:R-:W-:Y:S05]  /*15f0*/  @!P0 BRA `(.L_x_19) ;  /* 0x0000009800bc8947 */ /* 0x004fea0003800000 */
.L_x_129:
[----:B------:R-:W-:Y:S01]  /*1600*/  VIADD R12, R12, 0x1 ;  /* 0x000000010c0c7836 */ /* 0x000fe20000000000 */
[----:B------:R2:W-:Y:S04]  /*1610*/  SYNCS.ARRIVE.TRANS64.A1T0 RZ, [R3+URZ+0x100], RZ ;  /* 0x000100ff03ff79a7 */ /* 0x0005e800081000ff */
[----:B------:R-:W-:-:S04]  /*1620*/  ISETP.NE.AND P0, PT, R12, 0x2, PT ;  /* 0x000000020c00780c */ /* 0x000fc80003f05270 */
[----:B------:R-:W-:Y:S02]  /*1630*/  SEL R12, R12, RZ, P0 ;  /* 0x000000ff0c0c7207 */ /* 0x000fe40000000000 */
[----:B--2---:R-:W-:-:S04]  /*1640*/  SEL R3, RZ, 0x1, P0 ;  /* 0x00000001ff037807 */ /* 0x004fc80000000000 */
[----:B------:R-:W-:-:S07]  /*1650*/  LOP3.LUT R10, R10, R3, RZ, 0x3c, !PT ;  /* 0x000000030a0a7212 */ /* 0x000fce00078e3cff */
.L_x_18:
[----:B------:R-:W-:Y:S01]  /*1660*/  UMOV UR4, 0x400 ;  /* 0x0000040000047882 */ /* 0x000fe20000000000 */
[----:B------:R-:W-:Y:S01]  /*1670*/  SHF.L.U32 R2, R15, 0x1f, RZ ;  /* 0x0000001f0f027819 */ /* 0x000fe200000006ff */
[----:B-1----:R-:W-:Y:S01]  /*1680*/  ULEA UR4, UR37, UR4, 0x18 ;  /* 0x0000000425047291 */ /* 0x002fe2000f8ec0ff */
[----:B------:R-:W-:Y:S01]  /*1690*/  R2UR UR34, R21 ;  /* 0x00000000152272ca */ /* 0x000fe200000e0000 */
[----:B------:R-:W-:Y:S01]  /*16a0*/  UISETP.GE.U32.AND UP0, UPT, UR13, 0x7f, UPT ;  /* 0x0000007f0d00788c */ /* 0x000fe2000bf06070 */
[----:B------:R-:W-:Y:S01]  /*16b0*/  R2UR UR11, R20 ;  /* 0x00000000140b72ca */ /* 0x000fe200000e0000 */
[----:B------:R-:W-:Y:S01]  /*16c0*/  ULEA UR8, UR6, UR4, 0x3 ;  /* 0x0000000406087291 */ /* 0x000fe2000f8e18ff */
[----:B------:R-:W-:-:S08]  /*16d0*/  UMOV UR24, URZ ;  /* 0x000000ff00187c82 */ /* 0x000fd00008000000 */
[----:B------:R1:W2:Y:S01]  /*16e0*/  SYNCS.PHASECHK.TRANS64.TRYWAIT P0, [UR8+0x38], R2 ;  /* 0x00003802ff0075a7 */ /* 0x0002a20008001108 */
[----:B------:R-:W-:Y:S02]  /*16f0*/  USHF.L.U32 UR34, UR34, 0x7, URZ ;  /* 0x0000000722227899 */ /* 0x000fe400080006ff */
[----:B------:R-:W-:Y:S01]  /*1700*/  USHF.L.U32 UR11, UR11, 0x8, URZ ;  /* 0x000000080b0b7899 */ /* 0x000fe200080006ff */
[----:B------:R-:W-:Y:S11]  /*1710*/  BRA.U !UP0, `(.L_x_20) ;  /* 0x0000000108a87547 */ /* 0x000ff6000b800000 */
[----:B------:R-:W-:Y:S01]  /*1720*/  UMOV UR16, URZ ;  /* 0x000000ff00107c82 */ /* 0x000fe20008000000 */
[----:B------:R-:W-:-:S05]  /*1730*/  UMOV UR17, UR6 ;  /* 0x0000000600117c82 */ /* 0x000fca0008000000 */
.L_x_25:
[----:B-1----:R-:W-:Y:S01]  /*1740*/  ULEA UR33, UR17, UR4, 0x3 ;  /* 0x0000000411217291 */ /* 0x002fe2000f8e18ff */
[----:B--2---:R-:W-:Y:S01]  /*1750*/  @!P5 MOV R3, 0x6000 ;  /* 0x000060000003d802 */ /* 0x004fe20000000f00 */
[----:B--2---:R-:W-:Y:S10]  /*1760*/  @P0 BRA `(.L_x_21) ;  /* 0x00000000000c0947 */ /* 0x004ff40003800000 */
[----:B------:R-:W-:-:S04]  /*1770*/  SHF.L.U32 R5, R15, 0x1f, RZ ;  /* 0x0000001f0f057819 */ /* 0x000fc800000006ff */
[----:B------:R-:W2:Y:S02]  /*1780*/  SYNCS.PHASECHK.TRANS64.TRYWAIT P0, [UR33+0x38], R5 ;  /* 0x00003805ff0075a7 */ /* 0x000ea40008001121 */
[----:B--2---:R-:W-:Y:S05]  /*1790*/  @!P0 BRA `(.L_x_22) ;  /* 0x0000009800688947 */ /* 0x004fea0003800000 */
.L_x_21:
[----:B------:R2:W-:Y:S01]  /*17a0*/  @!P5 SYNCS.ARRIVE.TRANS64 RZ, [UR33], R3 ;  /* 0x00000003ffffd9a7 */ /* 0x0005e20008000021 */
[----:B------:R-:W-:Y:S04]  /*17b0*/  BSSY.RECONVERGENT B0, `(.L_x_23) ;  /* 0x0000003000007945 */ /* 0x000fe80003800200 */
[----:B------:R-:W-:Y:S05]  /*17c0*/  @P4 BRA `(.L_x_24) ;  /* 0x0000000000044947 */ /* 0x000fea0003800000 */
[----:B------:R-:W-:Y:S05]  /*17d0*/  BPT.TRAP 0x1 ;  /* 0x000000040000795c */ /* 0x000fea0000300000 */
.L_x_24:
[----:B------:R-:W-:Y:S05]  /*17e0*/  BSYNC.RECONVERGENT B0 ;  /* 0x0000000000007941 */ /* 0x000fea0003800200 */
.L_x_23:
[----:B------:R-:W-:Y:S02]  /*17f0*/  UIADD3 UR6, UPT, UPT, UR17, 0x1, URZ ;  /* 0x0000000111067890 */ /* 0x000fe4000fffe0ff */
[----:B------:R-:W-:Y:S02]  /*1800*/  ULEA UR32, UR17, UR4, 0xd ;  /* 0x0000000411207291 */ /* 0x000fe4000f8e68ff */
[----:B------:R-:W-:Y:S02]  /*1810*/  UISETP.NE.AND UP0, UPT, UR6, 0x7, UPT ;  /* 0x000000070600788c */ /* 0x000fe4000bf05270 */
[----:B------:R-:W-:Y:S02]  /*1820*/  UIADD3 UR26, UP1, UPT, UR22, 0x80, URZ ;  /* 0x00000080161a7890 */ /* 0x000fe4000ff3e0ff */
[----:B------:R-:W-:Y:S02]  /*1830*/  USEL UR9, URZ, 0x1, UP0 ;  /* 0x00000001ff097887 */ /* 0x000fe40008000000 */
[----:B------:R-:W-:-:S02]  /*1840*/  USEL UR6, UR6, URZ, UP0 ;  /* 0x000000ff06067287 */ /* 0x000fc40008000000 */
[----:B------:R-:W-:Y:S02]  /*1850*/  UIADD3 UR20, UP0, UPT, UR22, 0x180, URZ ;  /* 0x0000018016147890 */ /* 0x000fe4000ff1e0ff */
[----:B------:R-:W-:Y:S01]  /*1860*/  ULEA UR8, UR6, UR4, 0x3 ;  /* 0x0000000406087291 */ /* 0x000fe2000f8e18ff */
[----:B------:R-:W-:Y:S01]  /*1870*/  LOP3.LUT R15, R15, UR9, RZ, 0x3c, !PT ;  /* 0x000000090f0f7c12 */ /* 0x000fe2000f8e3cff */
[----:B------:R-:W-:Y:S02]  /*1880*/  USHF.L.U32 UR35, UR16, 0x6, URZ ;  /* 0x0000000610237899 */ /* 0x000fe400080006ff */
[----:B------:R-:W-:Y:S01]  /*1890*/  UIADD3.X UR27, UPT, UPT, URZ, UR23, URZ, UP1, !UPT ;  /* 0x00000017ff1b7290 */ /* 0x000fe20008ffe4ff */
[----:B-1----:R-:W-:Y:S01]  /*18a0*/  SHF.L.U32 R2, R15, 0x1f, RZ ;  /* 0x0000001f0f027819 */ /* 0x002fe200000006ff */
[----:B------:R-:W-:Y:S02]  /*18b0*/  UIADD3 UR32, UPT, UPT, UR32, 0xc400, URZ ;  /* 0x0000c40020207890 */ /* 0x000fe4000fffe0ff */
[----:B------:R-:W-:Y:S01]  /*18c0*/  UIADD3.X UR21, UPT, UPT, URZ, UR23, URZ, UP0, !UPT ;  /* 0x00000017ff157290 */ /* 0x000fe200087fe4ff */
[----:B------:R1:W1:Y:S01]  /*18d0*/  SYNCS.PHASECHK.TRANS64.TRYWAIT P0, [UR8+0x38], R2 ;  /* 0x00003802ff0075a7 */ /* 0x0002620008001108 */
[----:B------:R-:W-:Y:S01]  /*18e0*/  ULEA UR8, UR17, UR4, 0xe ;  /* 0x0000000411087291 */ /* 0x000fe2000f8e70ff */
[----:B------:R-:W-:Y:S01]  /*18f0*/  UMOV UR18, 0x0 ;  /* 0x0000000000127882 */ /* 0x000fe20000000000 */
[----:B------:R-:W-:-:S02]  /*1900*/  UMOV UR19, 0x10000000 ;  /* 0x1000000000137882 */ /* 0x000fc40000000000 */
[----:B------:R-:W-:Y:S01]  /*1910*/  UIADD3 UR8, UPT, UPT, UR8, 0x1a400, URZ ;  /* 0x0001a40008087890 */ /* 0x000fe2000fffe0ff */
[----:B------:R1:W-:Y:S01]  /*1920*/  UTMALDG.3D [UR32], [UR26], desc[UR18] ;  /* 0x000012201a0075b4 */ /* 0x0003e20008011000 */
[----:B------:R-:W-:Y:S01]  /*1930*/  UMOV UR12, UR36 ;  /* 0x00000024000c7c82 */ /* 0x000fe20008000000 */
[----:B------:R-:W-:Y:S01]  /*1940*/  UMOV UR9, UR33 ;  /* 0x0000002100097c82 */ /* 0x000fe20008000000 */
[----:B------:R-:W-:Y:S01]  /*1950*/  UMOV UR10, UR35 ;  /* 0x00000023000a7c82 */ /* 0x000fe20008000000 */
[----:B------:R-:W-:Y:S01]  /*1960*/  UIADD3 UR16, UPT, UPT, UR16, 0x1, URZ ;  /* 0x0000000110107890 */ /* 0x000fe2000fffe0ff */
[----:B------:R-:W-:Y:S01]  /*1970*/  UMOV UR24, UR5 ;  /* 0x0000000500187c82 */ /* 0x000fe20008000000 */
[----:B------:R-:W-:Y:S02]  /*1980*/  UMOV UR17, UR6 ;  /* 0x0000000600117c82 */ /* 0x000fe40008000000 */
[----:B------:R1:W-:Y:S01]  /*1990*/  UTMALDG.3D [UR8], [UR20], desc[UR18] ;  /* 0x00001208140075b4 */ /* 0x0003e20008011000 */
[----:B------:R-:W-:-:S09]  /*19a0*/  UISETP.NE.AND UP0, UPT, UR16, UR5, UPT ;  /* 0x000000051000728c */ /* 0x000fd2000bf05270 */
[----:B------:R-:W-:Y:S05]  /*19b0*/  BRA.U UP0, `(.L_x_25) ;  /* 0xfffffffd00607547 */ /* 0x000fea000b83ffff */
.L_x_20:
[----:B-1----:R-:W-:Y:S01]  /*19c0*/  ULEA UR8, UR6, UR4, 0x3 ;  /* 0x0000000406087291 */ /* 0x002fe2000f8e18ff */
[----:B------:R-:W-:Y:S01]  /*19d0*/  SHF.L.U32 R2, R15, 0x1f, RZ ;  /* 0x0000001f0f027819 */ /* 0x000fe200000006ff */
[----:B------:R-:W-:Y:S01]  /*19e0*/  @!P1 SYNCS.ARRIVE.TRANS64.A1T0 RZ, [UR4+0xb8], RZ ;  /* 0x0000b8ffffff99a7 */ /* 0x000fe20008100004 */
[----:B------:R-:W-:-:S06]  /*19f0*/  UISETP.GT.AND UP0, UPT, UR15, UR14, UPT ;  /* 0x0000000e0f00728c */ /* 0x000fcc000bf04270 */
[----:B--2---:R1:W2:Y:S03]  /*1a00*/  SYNCS.PHASECHK.TRANS64.TRYWAIT P0, [UR8+0x38], R2 ;  /* 0x00003802ff0075a7 */ /* 0x0042a60008001108 */
[----:B------:R-:W-:Y:S05]  /*1a10*/  BRA.U !UP0, `(.L_x_26) ;  /* 0x0000000108ac7547 */ /* 0x000fea000b800000 */
[----:B------:R-:W-:Y:S01]  /*1a20*/  UIADD3 UR21, UPT, UPT, UR7, UR24, URZ ;  /* 0x0000001807157290 */ /* 0x000fe2000fffe0ff */
[----:B------:R-:W-:-:S11]  /*1a30*/  UMOV UR25, UR6 ;  /* 0x0000000600197c82 */ /* 0x000fd60008000000 */
.L_x_31:
[----:B-1----:R-:W-:Y:S01]  /*1a40*/  ULEA UR17, UR25, UR4, 0x3 ;  /* 0x0000000419117291 */ /* 0x002fe2000f8e18ff */
[----:B--2---:R-:W-:Y:S01]  /*1a50*/  @!P5 MOV R3, 0x6000 ;  /* 0x000060000003d802 */ /* 0x004fe20000000f00 */
[----:B--2---:R-:W-:Y:S10]  /*1a60*/  @P0 BRA `(.L_x_27) ;  /* 0x00000000000c0947 */ /* 0x004ff40003800000 */
[----:B------:R-:W-:-:S04]  /*1a70*/  SHF.L.U32 R5, R15, 0x1f, RZ ;  /* 0x0000001f0f057819 */ /* 0x000fc800000006ff */
[----:B------:R-:W2:Y:S02]  /*1a80*/  SYNCS.PHASECHK.TRANS64.TRYWAIT P0, [UR17+0x38], R5 ;  /* 0x00003805ff0075a7 */ /* 0x000ea40008001111 */
[----:B--2---:R-:W-:Y:S05]  /*1a90*/  @!P0 BRA `(.L_x_28) ;  /* 0x0000009400c08947 */ /* 0x004fea0003800000 */
.L_x_27:
[----:B------:R2:W-:Y:S01]  /*1aa0*/  @!P5 SYNCS.ARRIVE.TRANS64 RZ, [UR17], R3 ;  /* 0x00000003ffffd9a7 */ /* 0x0005e20008000011 */
[----:B------:R-:W-:Y:S04]  /*1ab0*/  BSSY.RECONVERGENT B0, `(.L_x_29) ;  /* 0x0000003000007945 */ /* 0x000fe80003800200 */
[----:B------:R-:W-:Y:S05]  /*1ac0*/  @P4 BRA `(.L_x_30) ;  /* 0x0000000000044947 */ /* 0x000fea0003800000 */
[----:B------:R-:W-:Y:S05]  /*1ad0*/  BPT.TRAP 0x1 ;  /* 0x000000040000795c */ /* 0x000fea0000300000 */
.L_x_30:
[----:B------:R-:W-:Y:S05]  /*1ae0*/  BSYNC.RECONVERGENT B0 ;  /* 0x0000000000007941 */ /* 0x000fea0003800200 */
.L_x_29:
        /* <DEDUP_REMOVED lines=10> */
[----:B------:R-:W-:Y:S01]  /*1b90*/  UIADD3 UR16, UPT, UPT, UR16, 0xc400, URZ ;  /* 0x0000c40010107890 */ /* 0x000fe2000fffe0ff */
[----:B-1----:R-:W-:Y:S01]  /*1ba0*/  SHF.L.U32 R2, R15, 0x1f, RZ ;  /* 0x0000001f0f027819 */ /* 0x002fe200000006ff */
[----:B------:R-:W-:Y:S02]  /*1bb0*/  UIADD3.X UR31, UPT, UPT, URZ, UR23, URZ, UP1, !UPT ;  /* 0x00000017ff1f7290 */ /* 0x000fe40008ffe4ff */
[----:B------:R-:W-:Y:S01]  /*1bc0*/  UIADD3.X UR29, UPT, UPT, URZ, UR23, URZ, UP0, !UPT ;  /* 0x00000017ff1d7290 */ /* 0x000fe200087fe4ff */
[----:B------:R1:W1:Y:S01]  /*1bd0*/  SYNCS.PHASECHK.TRANS64.TRYWAIT P0, [UR8+0x38], R2 ;  /* 0x00003802ff0075a7 */ /* 0x0002620008001108 */
[----:B------:R-:W-:Y:S01]  /*1be0*/  ULEA UR8, UR25, UR4, 0xe ;  /* 0x0000000419087291 */ /* 0x000fe2000f8e70ff */
[----:B------:R-:W-:Y:S01]  /*1bf0*/  UMOV UR26, 0x0 ;  /* 0x00000000001a7882 */ /* 0x000fe20000000000 */
[----:B------:R-:W-:-:S02]  /*1c00*/  UMOV UR27, 0x10000000 ;  /* 0x10000000001b7882 */ /* 0x000fc40000000000 */
[----:B------:R-:W-:Y:S01]  /*1c10*/  UIADD3 UR8, UPT, UPT, UR8, 0x1a400, URZ ;  /* 0x0001a40008087890 */ /* 0x000fe2000fffe0ff */
[----:B------:R-:W-:Y:S01]  /*1c20*/  UMOV UR18, UR34 ;  /* 0x0000002200127c82 */ /* 0x000fe20008000000 */
[----:B------:R-:W-:Y:S01]  /*1c30*/  UMOV UR20, UR36 ;  /* 0x0000002400147c82 */ /* 0x000fe20008000000 */
[----:B------:R-:W-:Y:S01]  /*1c40*/  UMOV UR12, UR36 ;  /* 0x00000024000c7c82 */ /* 0x000fe20008000000 */
[----:B------:R-:W-:Y:S01]  /*1c50*/  UMOV UR9, UR17 ;  /* 0x0000001100097c82 */ /* 0x000fe20008000000 */
[----:B------:R-:W-:Y:S01]  /*1c60*/  UMOV UR10, UR19 ;  /* 0x00000013000a7c82 */ /* 0x000fe20008000000 */
[----:B------:R1:W-:Y:S01]  /*1c70*/  UTMALDG.3D [UR16], [UR30], desc[UR26] ;  /* 0x00001a101e0075b4 */ /* 0x0003e20008011000 */
[----:B------:R-:W-:Y:S01]  /*1c80*/  UIADD3 UR24, UPT, UPT, UR24, 0x1, URZ ;  /* 0x0000000118187890 */ /* 0x000fe2000fffe0ff */
[----:B------:R-:W-:-:S03]  /*1c90*/  UMOV UR25, UR6 ;  /* 0x0000000600197c82 */ /* 0x000fc60008000000 */
[----:B------:R-:W-:Y:S01]  /*1ca0*/  UISETP.NE.AND UP0, UPT, UR24, UR21, UPT ;  /* 0x000000151800728c */ /* 0x000fe2000bf05270 */
[----:B------:R1:W-:Y:S08]  /*1cb0*/  UTMALDG.3D [UR8], [UR28], desc[UR26] ;  /* 0x00001a081c0075b4 */ /* 0x0003f00008011000 */
[----:B------:R-:W-:Y:S05]  /*1cc0*/  BRA.U UP0, `(.L_x_31) ;  /* 0xfffffffd005c7547 */ /* 0x000fea000b83ffff */
.L_x_26:
[C---:B-1----:R-:W-:Y:S01]  /*1cd0*/  LEA R2, R14.reuse, UR4, 0x3 ;  /* 0x000000040e027c11 */ /* 0x042fe2000f8e18ff */
[----:B------:R-:W-:Y:S01]  /*1ce0*/  NOP ;  /* 0x0000000000007918 */ /* 0x000fe20000000000 */
[----:B--2---:R-:W-:Y:S02]  /*1cf0*/  SHF.L.U32 R3, R13, 0x1f, RZ ;  /* 0x0000001f0d037819 */ /* 0x004fe400000006ff */
[----:B------:R-:W-:Y:S02]  /*1d00*/  LEA R4, R14, UR4, 0x4 ;  /* 0x000000040e047c11 */ /* 0x000fe4000f8e20ff */
[----:B------:R-:W1:Y:S02]  /*1d10*/  SYNCS.PHASECHK.TRANS64.TRYWAIT P0, [R2+URZ+0xc0], R3 ;  /* 0x0000c003020075a7 */ /* 0x000e6400080011ff */
[----:B-1----:R-:W-:Y:S05]  /*1d20*/  @!P0 BRA `(.L_x_32) ;  /* 0x0000009400348947 */ /* 0x002fea0003800000 */
.L_x_132:
[----:B------:R-:W2:Y:S01]  /*1d30*/  LDS.128 R4, [R4+0x130] ;  /* 0x0001300004047984 */ /* 0x000ea20000000c00 */
[----:B---3--:R-:W-:Y:S01]  /*1d40*/  ISETP.GE.AND P0, PT, R72, 0x1, PT ;  /* 0x000000014800780c */ /* 0x008fe20003f06270 */
[----:B-1----:R-:W-:Y:S01]  /*1d50*/  VIADD R2, R2, 0xd0 ;  /* 0x000000d002027836 */ /* 0x002fe20000000000 */
[----:B------:R-:W-:Y:S01]  /*1d60*/  @!PT LDS RZ, [RZ] ;  /* 0x00000000fffff984 */ /* 0x000fe20000000800 */
[----:B------:R-:W-:Y:S01]  /*1d70*/  @!PT LDS RZ, [RZ] ;  /* 0x00000000fffff984 */ /* 0x000fe20000000800 */
[----:B------:R-:W-:Y:S01]  /*1d80*/  @!PT LDS RZ, [RZ] ;  /* 0x00000000fffff984 */ /* 0x000fe20000000800 */
[----:B------:R-:W-:Y:S01]  /*1d90*/  @!PT LDS RZ, [RZ] ;  /* 0x00000000fffff984 */ /* 0x000fe20000000800 */
[----:B------:R1:W-:Y:S06]  /*1da0*/  MEMBAR.ALL.CTA ;  /* 0x0000000000007992 */ /* 0x0003ec0000008000 */
[----:B-1----:R-:W1:Y:S01]  /*1db0*/  FENCE.VIEW.ASYNC.S ;  /* 0x00000000000073c6 */ /* 0x002e620000000000 */
[----:B------:R-:W-:-:S04]  /*1dc0*/  PRMT R2, RZ, 0x654, R2 ;  /* 0x00000654ff027816 */ /* 0x000fc80000000002 */
[----:B-1----:R1:W-:Y:S01]  /*1dd0*/  SYNCS.ARRIVE.TRANS64.RED.A1T0 RZ, [R2+URZ], RZ ;  /* 0x000000ff02ff79a7 */ /* 0x0023e200081004ff */
[----:B--2---:R-:W-:-:S13]  /*1de0*/  LOP3.LUT P2, RZ, R6, 0x1, RZ, 0xc0, !PT ;  /* 0x0000000106ff7812 */ /* 0x004fda000784c0ff */
[----:B------:R-:W-:Y:S01]  /*1df0*/  @P2 SHF.R.U32.HI R3, RZ, 0x10, R5 ;  /* 0x00000010ff032819 */ /* 0x000fe20000011605 */
[----:B------:R-:W-:Y:S01]  /*1e00*/  VOTEU.ANY UP0, P2 ;  /* 0x0000000000ff7886 */ /* 0x000fe20001000100 */
[----:B------:R-:W-:Y:S02]  /*1e10*/  @P2 MOV R11, R4 ;  /* 0x00000004000b2202 */ /* 0x000fe40000000f00 */
[----:B------:R-:W-:Y:S02]  /*1e20*/  @P2 R2UR.BROADCAST UR8, R3 ;  /* 0x00000000030822ca */ /* 0x000fe400008e0000 */
[----:B------:R-:W-:-:S11]  /*1e30*/  @P2 LOP3.LUT R8, R5, 0xffff, RZ, 0xc0, !PT ;  /* 0x0000ffff05082812 */ /* 0x000fd600078ec0ff */
[----:B------:R-:W-:Y:S01]  /*1e40*/  @UP0 UMOV UR36, UR8 ;  /* 0x0000000800240c82 */ /* 0x000fe20008000000 */
[----:B-1----:R-:W-:Y:S05]  /*1e50*/  @!P0 BRA `(.L_x_33) ;  /* 0x0000000000b88947 */ /* 0x002fea0003800000 */
[----:B------:R-:W4:Y:S01]  /*1e60*/  LDC.64 R4, c[0x0][0xb18] ;  /* 0x0002c600ff047b82 */ /* 0x000f220000000a00 */
[----:B------:R-:W-:-:S07]  /*1e70*/  ISETP.NE.AND P3, PT, R72, 0x1, PT ;  /* 0x000000014800780c */ /* 0x000fce0003f65270 */
[----:B------:R-:W1:Y:S08]  /*1e80*/  LDC.64 R6, c[0x0][0xb10] ;  /* 0x0002c400ff067b82 */ /* 0x000e700000000a00 */
[----:B------:R-:W2:Y:S08]  /*1e90*/  LDC R16, c[0x0][0xb20] ;  /* 0x0002c800ff107b82 */ /* 0x000eb00000000800 */
[----:B------:R-:W3:Y:S01]  /*1ea0*/  LDC R18, c[0x0][0xb0c] ;  /* 0x0002c300ff127b82 */ /* 0x000ee20000000800 */
[----:B----4-:R-:W-:Y:S01]  /*1eb0*/  IMAD.HI.U32 R17, R0, R5, RZ ;  /* 0x0000000500117227 */ /* 0x010fe200078e00ff */
[----:B------:R-:W-:-:S03]  /*1ec0*/  ISETP.NE.AND P0, PT, R4, 0x1, PT ;  /* 0x000000010400780c */ /* 0x000fc60003f05270 */
[----:B------:R-:W-:-:S03]  /*1ed0*/  IMAD.HI.U32 R5, R8, R5, RZ ;  /* 0x0000000508057227 */ /* 0x000fc600078e00ff */
[----:B------:R-:W4:Y:S01]  /*1ee0*/  LDC.64 R2, c[0x0][0xb28] ;  /* 0x0002ca00ff027b82 */ /* 0x000f220000000a00 */
[----:B-1----:R-:W-:-:S04]  /*1ef0*/  IMAD.HI.U32 R20, R9, R6, RZ ;  /* 0x0000000609147227 */ /* 0x002fc800078e00ff */
[----:B------:R-:W-:Y:S01]  /*1f00*/  IMAD.HI.U32 R22, R11, R6, RZ ;  /* 0x000000060b167227 */ /* 0x000fe200078e00ff */
[----:B------:R-:W-:Y:S02]  /*1f10*/  SHF.R.U32.HI R20, RZ, R7, R20 ;  /* 0x00000007ff147219 */ /* 0x000fe40000011614 */
[-C--:B--2---:R-:W-:Y:S02]  /*1f20*/  SHF.R.U32.HI R17, RZ, R16.reuse, R17 ;  /* 0x00000010ff117219 */ /* 0x084fe40000011611 */
[----:B------:R-:W-:Y:S02]  /*1f30*/  SHF.R.U32.HI R5, RZ, R16, R5 ;  /* 0x00000010ff057219 */ /* 0x000fe40000011605 */
[----:B------:R-:W-:Y:S02]  /*1f40*/  SEL R17, R0, R17, !P0 ;  /* 0x0000001100117207 */ /* 0x000fe40004000000 */
[----:B------:R-:W-:Y:S02]  /*1f50*/  SHF.R.U32.HI R22, RZ, R7, R22 ;  /* 0x00000007ff167219 */ /* 0x000fe40000011616 */
[----:B---3--:R-:W-:-:S02]  /*1f60*/  ISETP.NE.AND P1, PT, R18, 0x1, PT ;  /* 0x000000011200780c */ /* 0x008fc40003f25270 */
[----:B------:R-:W-:Y:S02]  /*1f70*/  SEL R5, R8, R5, !P0 ;  /* 0x0000000508057207 */ /* 0x000fe40004000000 */
[----:B------:R-:W-:Y:S02]  /*1f80*/  SEL R19, R9, R20, !P1 ;  /* 0x0000001409137207 */ /* 0x000fe40004800000 */
[----:B------:R-:W-:Y:S01]  /*1f90*/  SEL R7, R11, R22, !P1 ;  /* 0x000000160b077207 */ /* 0x000fe20004800000 */
[----:B----4-:R-:W-:-:S04]  /*1fa0*/  IMAD.HI.U32 R20, R17, R2, RZ ;  /* 0x0000000211147227 */ /* 0x010fc800078e00ff */
[----:B------:R-:W-:Y:S01]  /*1fb0*/  IMAD.HI.U32 R6, R19, R2, RZ ;  /* 0x0000000213067227 */ /* 0x000fe200078e00ff */
[----:B------:R-:W-:-:S04]  /*1fc0*/  @P3 SHF.R.U32.HI R17, RZ, R3, R20 ;  /* 0x00000003ff113219 */ /* 0x000fc80000011614 */
[----:B------:R-:W-:Y:S01]  /*1fd0*/  @P3 SHF.R.U32.HI R19, RZ, R3, R6 ;  /* 0x00000003ff133219 */ /* 0x000fe20000011606 */
[----:B------:R-:W-:-:S04]  /*1fe0*/  IMAD R17, R72, R17, RZ ;  /* 0x0000001148117224 */ /* 0x000fc800078e02ff */
[----:B------:R-:W-:Y:S01]  /*1ff0*/  IMAD R6, R72, R19, RZ ;  /* 0x0000001348067224 */ /* 0x000fe200078e02ff */
[C---:B------:R-:W-:Y:S02]  /*2000*/  ISETP.GE.AND P0, PT, R5.reuse, R17, PT ;  /* 0x000000110500720c */ /* 0x040fe40003f06270 */
[----:B------:R-:W-:Y:S02]  /*2010*/  IADD3 R17, PT, PT, -R5, RZ, RZ ;  /* 0x000000ff05117210 */ /* 0x000fe40007ffe1ff */
[----:B------:R-:W-:Y:S01]  /*2020*/  ISETP.GE.OR P0, PT, R7, R6, P0 ;  /* 0x000000060700720c */ /* 0x000fe20000706670 */
[----:B------:R-:W-:-:S04]  /*2030*/  IMAD.HI.U32 R6, R5, R2, RZ ;  /* 0x0000000205067227 */ /* 0x000fc800078e00ff */
[----:B------:R-:W-:Y:S01]  /*2040*/  IMAD R8, R4, R17, R8 ;  /* 0x0000001104087224 */ /* 0x000fe200078e0208 */
[----:B------:R-:W-:-:S04]  /*2050*/  SHF.R.U32.HI R6, RZ, R3, R6 ;  /* 0x00000003ff067219 */ /* 0x000fc80000011606 */
[----:B------:R-:W-:-:S03]  /*2060*/  SEL R6, R5, R6, !P3 ;  /* 0x0000000605067207 */ /* 0x000fc60005800000 */
[----:B------:R-:W-:-:S04]  /*2070*/  @!P0 IMAD.HI.U32 R16, R7, R2, RZ ;  /* 0x0000000207108227 */ /* 0x000fc800078e00ff */
[----:B------:R-:W-:Y:S01]  /*2080*/  IMAD.MOV R2, RZ, RZ, -R6 ;  /* 0x000000ffff027224 */ /* 0x000fe200078e0a06 */
[----:B------:R-:W-:-:S03]  /*2090*/  @!P0 SHF.R.U32.HI R16, RZ, R3, R16 ;  /* 0x00000003ff108219 */ /* 0x000fc60000011610 */
[----:B------:R-:W-:Y:S01]  /*20a0*/  IMAD R2, R72, R2, R5 ;  /* 0x0000000248027224 */ /* 0x000fe200078e0205 */
        /* <DEDUP_REMOVED lines=9> */
.L_x_33:
[----:B------:R-:W1:Y:S02]  /*2140*/  LDCU UR8, c[0x0][0xb30] ;  /* 0x00016600ff0877ac */ /* 0x000e640008000800 */
[----:B-1----:R-:W-:-:S09]  /*2150*/  UISETP.NE.AND UP0, UPT, UR8, 0x1, UPT ;  /* 0x000000010800788c */ /* 0x002fd2000bf05270 */
[----:B------:R-:W-:Y:S05]  /*2160*/  BRA.U UP0, `(.L_x_34) ;  /* 0x0000000100407547 */ /* 0x000fea000b800000 */
[----:B------:R-:W1:Y:S08]  /*2170*/  LDC.64 R4, c[0x0][0xb10] ;  /* 0x0002c400ff047b82 */ /* 0x000e700000000a00 */
[----:B------:R-:W2:Y:S08]  /*2180*/  LDC.64 R2, c[0x0][0xb18] ;  /* 0x0002c600ff027b82 */ /* 0x000eb00000000a00 */
[----:B------:R-:W3:Y:S08]  /*2190*/  LDC R6, c[0x0][0xb20] ;  /* 0x0002c800ff067b82 */ /* 0x000ef00000000800 */
[----:B------:R-:W4:Y:S01]  /*21a0*/  LDC R16, c[0x0][0xb0c] ;  /* 0x0002c300ff107b82 */ /* 0x000f220000000800 */
[----:B-1----:R-:W-:-:S05]  /*21b0*/  IMAD.HI.U32 R4, R11, R4, RZ ;  /* 0x000000040b047227 */ /* 0x002fca00078e00ff */
[----:B------:R-:W-:Y:S01]  /*21c0*/  SHF.R.U32.HI R4, RZ, R5, R4 ;  /* 0x00000005ff047219 */ /* 0x000fe20000011604 */
[----:B--2---:R-:W-:Y:S01]  /*21d0*/  IMAD.HI.U32 R3, R8, R3, RZ ;  /* 0x0000000308037227 */ /* 0x004fe200078e00ff */
[----:B------:R-:W-:-:S04]  /*21e0*/  ISETP.NE.AND P0, PT, R2, 0x1, PT ;  /* 0x000000010200780c */ /* 0x000fc80003f05270 */
[----:B---3--:R-:W-:-:S04]  /*21f0*/  SHF.R.U32.HI R3, RZ, R6, R3 ;  /* 0x00000006ff037219 */ /* 0x008fc80000011603 */
[----:B------:R-:W-:Y:S02]  /*2200*/  SEL R3, R8, R3, !P0 ;  /* 0x0000000308037207 */ /* 0x000fe40004000000 */
[----:B----4-:R-:W-:-:S04]  /*2210*/  ISETP.NE.AND P1, PT, R16, 0x1, PT ;  /* 0x000000011000780c */ /* 0x010fc80003f25270 */
[----:B------:R-:W-:-:S05]  /*2220*/  SEL R4, R11, R4, !P1 ;  /* 0x000000040b047207 */ /* 0x000fca0004800000 */
[----:B------:R-:W-:Y:S02]  /*2230*/  IMAD.IADD R5, R3, 0x1, -R4 ;  /* 0x0000000103057824 */ /* 0x000fe400078e0a04 */
[----:B------:R-:W-:Y:S02]  /*2240*/  IMAD.IADD R3, R4, 0x1, -R3 ;  /* 0x0000000104037824 */ /* 0x000fe400078e0a03 */
[----:B------:R-:W-:Y:S02]  /*2250*/  IMAD R11, R5, R16, R11 ;  /* 0x00000010050b7224 */ /* 0x000fe400078e020b */
[----:B------:R-:W-:-:S07]  /*2260*/  IMAD R8, R3, R2, R8 ;  /* 0x0000000203087224 */ /* 0x000fce00078e0208 */
.L_x_34:
[----:B------:R-:W-:Y:S01]  /*2270*/  VIADD R14, R14, 0x1 ;  /* 0x000000010e0e7836 */ /* 0x000fe20000000000 */
[----:B------:R-:W-:Y:S01]  /*2280*/  PLOP3.LUT P1, PT, PT, PT, PT, 0x80, 0x8 ;  /* 0x000000000008781c */ /* 0x000fe20003f2f070 */
[----:B------:R-:W-:Y:S02]  /*2290*/  IMAD.IADD R21, R11, 0x1, R170 ;  /* 0x000000010b157824 */ /* 0x000fe400078e02aa */
[----:B------:R-:W-:Y:S01]  /*22a0*/  IMAD.IADD R20, R8, 0x1, R147 ;  /* 0x0000000108147824 */ /* 0x000fe200078e0293 */
[----:B------:R-:W-:-:S04]  /*22b0*/  ISETP.NE.AND P0, PT, R14, 0x2, PT ;  /* 0x000000020e00780c */ /* 0x000fc80003f05270 */
[----:B------:R-:W-:Y:S02]  /*22c0*/  SEL R2, RZ, 0x1, P0 ;  /* 0x00000001ff027807 */ /* 0x000fe40000000000 */
[----:B------:R-:W-:Y:S02]  /*22d0*/  SEL R14, R14, RZ, P0 ;  /* 0x000000ff0e0e7207 */ /* 0x000fe40000000000 */
[----:B------:R-:W-:Y:S01]  /*22e0*/  LOP3.LUT R13, R13, R2, RZ, 0x3c, !PT ;  /* 0x000000020d0d7212 */ /* 0x000fe200078e3cff */
[----:B------:R-:W-:Y:S06]  /*22f0*/  @P2 BRA `(.L_x_35) ;  /* 0xfffffff000982947 */ /* 0x000fec000383ffff */
[----:B------:R-:W-:Y:S01]  /*2300*/  UIADD3 UR4, UPT, UPT, UR4, 0x38, URZ ;  /* 0x0000003804047890 */ /* 0x000fe2000fffe0ff */
[----:B------:R-:W-:-:S03]  /*2310*/  SHF.L.U32 R3, R15, 0x1f, RZ ;  /* 0x0000001f0f037819 */ /* 0x000fc600000006ff */
[----:B------:R-:W-:-:S09]  /*2320*/  ULEA UR5, UR6, UR4, 0x3 ;  /* 0x0000000406057291 */ /* 0x000fd2000f8e18ff */
[----:B------:R-:W1:Y:S02]  /*2330*/  SYNCS.PHASECHK.TRANS64.TRYWAIT P0, [UR5], R3 ;  /* 0x00000003ff0075a7 */ /* 0x000e640008001105 */
[----:B-1----:R-:W-:Y:S05]  /*2340*/  @!P0 BRA `(.L_x_36) ;  /* 0x0000008c00c08947 */ /* 0x002fea0003800000 */
.L_x_134:
[----:B------:R-:W-:-:S04]  /*2350*/  UIADD3 UR6, UPT, UPT, UR6, 0x1, URZ ;  /* 0x0000000106067890 */ /* 0x000fc8000fffe0ff */
[----:B------:R-:W-:-:S04]  /*2360*/  UISETP.NE.AND UP0, UPT, UR6, 0x7, UPT ;  /* 0x000000070600788c */ /* 0x000fc8000bf05270 */
[----:B------:R-:W-:Y:S02]  /*2370*/  USEL UR7, URZ, 0x1, UP0 ;  /* 0x00000001ff077887 */ /* 0x000fe40008000000 */
[----:B------:R-:W-:-:S04]  /*2380*/  USEL UR6, UR6, URZ, UP0 ;  /* 0x000000ff06067287 */ /* 0x000fc80008000000 */
[----:B------:R-:W-:Y:S01]  /*2390*/  ULEA UR5, UR6, UR4, 0x3 ;  /* 0x0000000406057291 */ /* 0x000fe2000f8e18ff */
[----:B------:R-:W-:-:S04]  /*23a0*/  LOP3.LUT R2, R15, UR7, RZ, 0x3c, !PT ;  /* 0x000000070f027c12 */ /* 0x000fc8000f8e3cff */
[----:B-1----:R-:W-:-:S04]  /*23b0*/  SHF.L.U32 R3, R2, 0x1f, RZ ;  /* 0x0000001f02037819 */ /* 0x002fc800000006ff */
[----:B------:R-:W1:Y:S02]  /*23c0*/  SYNCS.PHASECHK.TRANS64.TRYWAIT P0, [UR5], R3 ;  /* 0x00000003ff0075a7 */ /* 0x000e640008001105 */
[----:B-1----:R-:W-:Y:S05]  /*23d0*/  @!P0 BRA `(.L_x_37) ;  /* 0x0000008c00b48947 */ /* 0x002fea0003800000 */
.L_x_136:
        /* <DEDUP_REMOVED lines=9> */
.L_x_138:
        /* <DEDUP_REMOVED lines=9> */
.L_x_140:
        /* <DEDUP_REMOVED lines=9> */
.L_x_142:
        /* <DEDUP_REMOVED lines=9> */
.L_x_144:
[----:B------:R-:W-:-:S04]  /*2620*/  UIADD3 UR6, UPT, UPT, UR6, 0x1, URZ ;  /* 0x0000000106067890 */ /* 0x000fc8000fffe0ff */
[----:B------:R-:W-:-:S04]  /*2630*/  UISETP.NE.AND UP0, UPT, UR6, 0x7, UPT ;  /* 0x000000070600788c */ /* 0x000fc8000bf05270 */
[----:B------:R-:W-:Y:S02]  /*2640*/  USEL UR5, URZ, 0x1, UP0 ;  /* 0x00000001ff057887 */ /* 0x000fe40008000000 */
[----:B------:R-:W-:-:S04]  /*2650*/  USEL UR6, UR6, URZ, UP0 ;  /* 0x000000ff06067287 */ /* 0x000fc80008000000 */
[----:B------:R-:W-:Y:S01]  /*2660*/  ULEA UR6, UR6, UR4, 0x3 ;  /* 0x0000000406067291 */ /* 0x000fe2000f8e18ff */
[----:B-1----:R-:W-:-:S04]  /*2670*/  LOP3.LUT R3, R2, UR5, RZ, 0x3c, !PT ;  /* 0x0000000502037c12 */ /* 0x002fc8000f8e3cff */
[----:B------:R-:W-:Y:S01]  /*2680*/  SHF.L.U32 R3, R3, 0x1f, RZ ;  /* 0x0000001f03037819 */ /* 0x000fe200000006ff */
[----:B----4-:R-:W-:-:S07]  /*2690*/  IMAD.U32 R0, RZ, RZ, UR6 ;  /* 0x00000006ff007e24 */ /* 0x010fce000f8e00ff */
.L_x_42:
[----:B-1----:R1:W2:Y:S02]  /*26a0*/  SYNCS.PHASECHK.TRANS64.TRYWAIT P0, [R0+URZ], R3 ;  /* 0x00000003000075a7 */ /* 0x0022a400080011ff */
[----:B--2---:R-:W-:Y:S05]  /*26b0*/  @!P0 NANOSLEEP.SYNCS 0x989680 ;  /* 0x009896800000895d */ /* 0x004fea0003900000 */
[----:B------:R-:W2:Y:S02]  /*26c0*/  @!P0 SYNCS.PHASECHK.TRANS64 P0, [R0+URZ], R3 ;  /* 0x00000003000085a7 */ /* 0x000ea400080010ff */
[----:B--2---:R-:W-:Y:S05]  /*26d0*/  @P0 EXIT ;  /* 0x000000000000094d */ /* 0x004fea0003800000 */
[----:B------:R-:W-:Y:S05]  /*26e0*/  BRA `(.L_x_42) ;  /* 0xfffffffc00ec7947 */ /* 0x000fea000383ffff */
.L_x_17:
[----:B------:R-:W-:-:S04]  /*26f0*/  UISETP.NE.AND UP1, UPT, UR37, URZ, UPT ;  /* 0x000000ff2500728c */ /* 0x000fc8000bf25270 */
[----:B------:R-:W-:-:S09]  /*2700*/  UISETP.NE.OR UP1, UPT, UR8, 0x1, UP1 ;  /* 0x000000010800788c */ /* 0x000fd20008f25670 */
[----:B------:R-:W-:Y:S05]  /*2710*/  BRA.U UP1, `(.L_x_43) ;  /* 0x0000000501487547 */ /* 0x000fea000b800000 */
[----:B------:R-:W-:Y:S01]  /*2720*/  ISETP.NE.AND P2, PT, R2, RZ, PT ;  /* 0x000000ff0200720c */ /* 0x000fe20003f45270 */
[----:B------:R-:W-:Y:S01]  /*2730*/  IMAD.MOV.U32 R12, RZ, RZ, 0x1 ;  /* 0x00000001ff0c7424 */ /* 0x000fe200078e00ff */
[----:B------:R-:W-:Y:S02]  /*2740*/  CS2R R10, SRZ ;  /* 0x00000000000a7805 */ /* 0x000fe4000001ff00 */
[----:B------:R-:W-:Y:S01]  /*2750*/  CS2R R8, SRZ ;  /* 0x0000000000087805 */ /* 0x000fe2000001ff00 */
[----:B------:R-:W-:Y:S01]  /*2760*/  UMOV UR4, 0x400 ;  /* 0x0000040000047882 */ /* 0x000fe20000000000 */
[----:B------:R-:W-:Y:S01]  /*2770*/  UMOV UR6, URZ ;  /* 0x000000ff00067c82 */ /* 0x000fe20008000000 */
[----:B------:R-:W-:-:S12]  /*2780*/  ULEA UR37, UR37, UR4, 0x18 ;  /* 0x0000000425257291 */ /* 0x000fd8000f8ec0ff */
.L_x_47:
[----:B------:R-:W-:Y:S02]  /*2790*/  LEA R0, R8, UR37, 0x3 ;  /* 0x0000002508007c11 */ /* 0x000fe4000f8e18ff */
[----:B------:R-:W-:-:S03]  /*27a0*/  SHF.L.U32 R5, R9, 0x1f, RZ ;  /* 0x0000001f09057819 */ /* 0x000fc600000006ff */
[----:B------:R-:W-:Y:S01]  /*27b0*/  VIADD R4, R0, 0x110 ;  /* 0x0000011000047836 */ /* 0x000fe20000000000 */
[----:B------:R-:W1:Y:S02]  /*27c0*/  SYNCS.PHASECHK.TRANS64.TRYWAIT P0, [R0+URZ+0x100], R5 ;  /* 0x00010005000075a7 */ /* 0x000e6400080011ff */
[----:B-1----:R-:W-:Y:S05]  /*27d0*/  @!P0 BRA `(.L_x_44) ;  /* 0x0000008c002c8947 */ /* 0x002fea0003800000 */
.L_x_145:
[----:B------:R-:W-:Y:S01]  /*27e0*/  ULEA UR5, UR6, UR37, 0x3 ;  /* 0x0000002506057291 */ /* 0x000fe2000f8e18ff */
[----:B------:R-:W-:Y:S02]  /*27f0*/  PRMT R4, RZ, 0x654, R4 ;  /* 0x00000654ff047816 */ /* 0x000fe40000000004 */
[----:B-1----:R-:W-:Y:S01]  /*2800*/  SHF.L.U32 R5, R12, 0x1f, RZ ;  /* 0x0000001f0c057819 */ /* 0x002fe200000006ff */
[----:B------:R-:W-:Y:S01]  /*2810*/  UIADD3 UR4, UPT, UPT, UR5, 0xc0, URZ ;  /* 0x000000c005047890 */ /* 0x000fe2000fffe0ff */
[----:B------:R1:W-:Y:S05]  /*2820*/  SYNCS.ARRIVE.TRANS64.RED.A1T0 RZ, [R4+URZ], RZ ;  /* 0x000000ff04ff79a7 */ /* 0x0003ea00081004ff */
[----:B------:R-:W-:Y:S01]  /*2830*/  IMAD.U32 R7, RZ, RZ, UR4 ;  /* 0x00000004ff077e24 */ /* 0x000fe2000f8e00ff */
[----:B------:R-:W2:Y:S04]  /*2840*/  SYNCS.PHASECHK.TRANS64.TRYWAIT P0, [UR5+0xd0], R5 ;  /* 0x0000d005ff0075a7 */ /* 0x000ea80008001105 */
[----:B------:R-:W-:Y:S01]  /*2850*/  PRMT R6, R2, 0x654, R7 ;  /* 0x0000065402067816 */ /* 0x000fe20000000007 */
[----:B-1----:R-:W-:Y:S01]  /*2860*/  @!P2 IMAD.MOV.U32 R4, RZ, RZ, 0x10 ;  /* 0x00000010ff04a424 */ /* 0x002fe200078e00ff */
[----:B--2---:R-:W-:Y:S06]  /*2870*/  @!P0 BRA `(.L_x_45) ;  /* 0x0000008c00188947 */ /* 0x004fec0003800000 */
.L_x_147:
[----:B------:R-:W-:Y:S01]  /*2880*/  ULEA UR4, UR6, UR37, 0x4 ;  /* 0x0000002506047291 */ /* 0x000fe2000f8e20ff */
[----:B------:R-:W-:Y:S01]  /*2890*/  SEL R3, R6, R3, !P2 ;  /* 0x0000000306037207 */ /* 0x000fe20005000000 */
[----:B------:R-:W-:Y:S01]  /*28a0*/  UIADD3 UR5, UPT, UPT, UR5, 0xc0, URZ ;  /* 0x000000c005057890 */ /* 0x000fe2000fffe0ff */
[----:B-1----:R-:W-:Y:S01]  /*28b0*/  LEA R0, R11, UR37, 0x3 ;  /* 0x000000250b007c11 */ /* 0x002fe2000f8e18ff */
[----:B------:R-:W-:Y:S01]  /*28c0*/  UIADD3 UR4, UPT, UPT, UR4, 0x130, URZ ;  /* 0x0000013004047890 */ /* 0x000fe2000fffe0ff */
[----:B------:R-:W-:Y:S01]  /*28d0*/  SHF.L.U32 R5, R10, 0x1f, RZ ;  /* 0x0000001f0a057819 */ /* 0x000fe200000006ff */
[----:B------:R1:W-:Y:S01]  /*28e0*/  @!P2 SYNCS.ARRIVE.TRANS64.RED RZ, [R3+URZ], R4 ;  /* 0x0000000403ffa9a7 */ /* 0x0003e200080004ff */
[----:B------:R-:W-:Y:S01]  /*28f0*/  UIADD3 UR6, UPT, UPT, UR6, 0x1, URZ ;  /* 0x0000000106067890 */ /* 0x000fe2000fffe0ff */
[----:B------:R-:W-:-:S03]  /*2900*/  VIADD R8, R8, 0x1 ;  /* 0x0000000108087836 */ /* 0x000fc60000000000 */
[----:B------:R-:W-:Y:S02]  /*2910*/  UISETP.NE.AND UP0, UPT, UR6, 0x2, UPT ;  /* 0x000000020600788c */ /* 0x000fe4000bf05270 */
[----:B------:R-:W-:Y:S06]  /*2920*/  UGETNEXTWORKID.BROADCAST [UR4], [UR5] ;  /* 0x00000000040073ca */ /* 0x000fec0008000100 */
[----:B------:R-:W-:Y:S01]  /*2930*/  USEL UR4, URZ, 0x1, UP0 ;  /* 0x00000001ff047887 */ /* 0x000fe20008000000 */
[----:B------:R-:W-:Y:S01]  /*2940*/  ISETP.NE.AND P0, PT, R8, 0x2, PT ;  /* 0x000000020800780c */ /* 0x000fe20003f05270 */
[----:B------:R-:W-:Y:S01]  /*2950*/  USEL UR6, UR6, URZ, UP0 ;  /* 0x000000ff06067287 */ /* 0x000fe20008000000 */
[----:B------:R-:W2:Y:S03]  /*2960*/  SYNCS.PHASECHK.TRANS64.TRYWAIT P1, [R0+URZ+0xc0], R5 ;  /* 0x0000c005000075a7 */ /* 0x000ea600080211ff */
[----:B------:R-:W-:Y:S01]  /*2970*/  LOP3.LUT R12, R12, UR4, RZ, 0x3c, !PT ;  /* 0x000000040c0c7c12 */ /* 0x000fe2000f8e3cff */
[----:B-12---:R-:W-:Y:S07]  /*2980*/  @!P1 BRA `(.L_x_46) ;  /* 0x0000008800ec9947 */ /* 0x006fee0003800000 */
.L_x_148:
[C---:B------:R-:W-:Y:S01]  /*2990*/  LEA R4, R11.reuse, UR37, 0x4 ;  /* 0x000000250b047c11 */ /* 0x040fe2000f8e20ff */
[----:B-1----:R-:W-:Y:S01]  /*29a0*/  VIADD R0, R0, 0xd0 ;  /* 0x000000d000007836 */ /* 0x002fe20000000000 */
[----:B------:R-:W-:Y:S01]  /*29b0*/  SEL R8, R8, RZ, P0 ;  /* 0x000000ff08087207 */ /* 0x000fe20000000000 */
[----:B------:R-:W-:-:S03]  /*29c0*/  VIADD R11, R11, 0x1 ;  /* 0x000000010b0b7836 */ /* 0x000fc60000000000 */
[----:B------:R-:W1:Y:S01]  /*29d0*/  LDS.128 R4, [R4+0x130] ;  /* 0x0001300004047984 */ /* 0x000e620000000c00 */
[----:B------:R-:W-:Y:S02]  /*29e0*/  PRMT R0, RZ, 0x654, R0 ;  /* 0x00000654ff007816 */ /* 0x000fe40000000000 */
[C---:B------:R-:W-:Y:S01]  /*29f0*/  ISETP.NE.AND P1, PT, R11.reuse, 0x2, PT ;  /* 0x000000020b00780c */ /* 0x040fe20003f25270 */
[----:B------:R-:W-:Y:S01]  /*2a00*/  @!PT LDS RZ, [RZ] ;  /* 0x00000000fffff984 */ /* 0x000fe20000000800 */
[----:B------:R-:W-:Y:S01]  /*2a10*/  @!PT LDS RZ, [RZ] ;  /* 0x00000000fffff984 */ /* 0x000fe20000000800 */
[----:B------:R-:W-:Y:S01]  /*2a20*/  @!PT LDS RZ, [RZ] ;  /* 0x00000000fffff984 */ /* 0x000fe20000000800 */
[----:B------:R-:W-:Y:S01]  /*2a30*/  @!PT LDS RZ, [RZ] ;  /* 0x00000000fffff984 */ /* 0x000fe20000000800 */
[----:B------:R2:W-:Y:S06]  /*2a40*/  MEMBAR.ALL.CTA ;  /* 0x0000000000007992 */ /* 0x0005ec0000008000 */
[----:B--2---:R-:W2:Y:S01]  /*2a50*/  FENCE.VIEW.ASYNC.S ;  /* 0x00000000000073c6 */ /* 0x004ea20000000000 */
[----:B------:R-:W-:Y:S01]  /*2a60*/  SEL R11, R11, RZ, P1 ;  /* 0x000000ff0b0b7207 */ /* 0x000fe20000800000 */
[----:B--2---:R2:W-:Y:S01]  /*2a70*/  SYNCS.ARRIVE.TRANS64.RED.A1T0 RZ, [R0+URZ], RZ ;  /* 0x000000ff00ff79a7 */ /* 0x0045e200081004ff */
[----:B-1----:R-:W-:-:S02]  /*2a80*/  LOP3.LUT P3, RZ, R6, 0x1, RZ, 0xc0, !PT ;  /* 0x0000000106ff7812 */ /* 0x002fc4000786c0ff */
[----:B------:R-:W-:-:S04]  /*2a90*/  SEL R5, RZ, 0x1, P1 ;  /* 0x00000001ff057807 */ /* 0x000fc80000800000 */
[----:B------:R-:W-:Y:S02]  /*2aa0*/  LOP3.LUT R10, R10, R5, RZ, 0x3c, !PT ;  /* 0x000000050a0a7212 */ /* 0x000fe400078e3cff */
[----:B--2---:R-:W-:-:S04]  /*2ab0*/  SEL R0, RZ, 0x1, P0 ;  /* 0x00000001ff007807 */ /* 0x004fc80000000000 */
[----:B------:R-:W-:Y:S01]  /*2ac0*/  LOP3.LUT R9, R9, R0, RZ, 0x3c, !PT ;  /* 0x0000000009097212 */ /* 0x000fe200078e3cff */
[----:B------:R-:W-:Y:S06]  /*2ad0*/  @P3 BRA `(.L_x_47) ;  /* 0xfffffffc002c3947 */ /* 0x000fec000383ffff */
[----:B------:R-:W-:Y:S01]  /*2ae0*/  ULEA UR5, UR6, UR37, 0x3 ;  /* 0x0000002506057291 */ /* 0x000fe2000f8e18ff */
[----:B------:R-:W-:-:S08]  /*2af0*/  SHF.L.U32 R3, R12, 0x1f, RZ ;  /* 0x0000001f0c037819 */ /* 0x000fd000000006ff */
[----:B------:R-:W1:Y:S02]  /*2b00*/  SYNCS.PHASECHK.TRANS64 P0, [UR5+0xd0], R3 ;  /* 0x0000d003ff0075a7 */ /* 0x000e640008001005 */
[----:B-1----:R-:W-:Y:S05]  /*2b10*/  @P0 BRA `(.L_x_48) ;  /* 0x0000000000080947 */ /* 0x002fea0003800000 */
[----:B------:R-:W1:Y:S02]  /*2b20*/  SYNCS.PHASECHK.TRANS64.TRYWAIT P0, [UR5+0xd0], R3 ;  /* 0x0000d003ff0075a7 */ /* 0x000e640008001105 */
[----:B-1----:R-:W-:Y:S05]  /*2b30*/  @!P0 BRA `(.L_x_49) ;  /* 0x0000008800948947 */ /* 0x002fea0003800000 */
.L_x_48:
[----:B------:R-:W-:-:S04]  /*2b40*/  UIADD3 UR4, UPT, UPT, UR6, 0x1, URZ ;  /* 0x0000000106047890 */ /* 0x000fc8000fffe0ff */
[----:B------:R-:W-:-:S04]  /*2b50*/  UISETP.NE.AND UP0, UPT, UR4, 0x2, UPT ;  /* 0x000000020400788c */ /* 0x000fc8000bf05270 */
[----:B------:R-:W-:Y:S02]  /*2b60*/  USEL UR7, URZ, 0x1, UP0 ;  /* 0x00000001ff077887 */ /* 0x000fe40008000000 */
[----:B------:R-:W-:-:S04]  /*2b70*/  USEL UR4, UR4, URZ, UP0 ;  /* 0x000000ff04047287 */ /* 0x000fc80008000000 */
[----:B------:R-:W-:Y:S01]  /*2b80*/  ULEA UR4, UR4, UR37, 0x3 ;  /* 0x0000002504047291 */ /* 0x000fe2000f8e18ff */
[----:B-1----:R-:W-:-:S04]  /*2b90*/  LOP3.LUT R3, R12, UR7, RZ, 0x3c, !PT ;  /* 0x000000070c037c12 */ /* 0x002fc8000f8e3cff */
[----:B------:R-:W-:-:S04]  /*2ba0*/  SHF.L.U32 R0, R3, 0x1f, RZ ;  /* 0x0000001f03007819 */ /* 0x000fc800000006ff */
[----:B------:R-:W1:Y:S02]  /*2bb0*/  SYNCS.PHASECHK.TRANS64 P0, [UR4+0xd0], R0 ;  /* 0x0000d000ff0075a7 */ /* 0x000e640008001004 */
[----:B-1----:R-:W-:Y:S05]  /*2bc0*/  @P0 EXIT ;  /* 0x000000000000094d */ /* 0x002fea0003800000 */
[----:B------:R-:W-:Y:S02]  /*2bd0*/  SHF.L.U32 R3, R3, 0x1f, RZ ;  /* 0x0000001f03037819 */ /* 0x000fe400000006ff */
[----:B------:R-:W-:-:S07]  /*2be0*/  MOV R0, UR4 ;  /* 0x0000000400007c02 */ /* 0x000fce0008000f00 */
.L_x_50:
[----:B-1----:R1:W2:Y:S02]  /*2bf0*/  SYNCS.PHASECHK.TRANS64.TRYWAIT P0, [R0+URZ+0xd0], R3 ;  /* 0x0000d003000075a7 */ /* 0x0022a400080011ff */
[----:B--2---:R-:W-:Y:S05]  /*2c00*/  @!P0 NANOSLEEP.SYNCS 0x989680 ;  /* 0x009896800000895d */ /* 0x004fea0003900000 */
[----:B------:R-:W2:Y:S02]  /*2c10*/  @!P0 SYNCS.PHASECHK.TRANS64 P0, [R0+URZ+0xd0], R3 ;  /* 0x0000d003000085a7 */ /* 0x000ea400080010ff */
[----:B--2---:R-:W-:Y:S05]  /*2c20*/  @P0 EXIT ;  /* 0x000000000000094d */ /* 0x004fea0003800000 */
[----:B------:R-:W-:Y:S05]  /*2c30*/  BRA `(.L_x_50) ;  /* 0xfffffffc00ec7947 */ /* 0x000fea000383ffff */
.L_x_43:
[----:B------:R-:W-:-:S09]  /*2c40*/  UISETP.NE.AND UP1, UPT, UR8, URZ, UPT ;  /* 0x000000ff0800728c */ /* 0x000fd2000bf25270 */
[----:B------:R-:W-:Y:S05]  /*2c50*/  BRA.U UP1, `(.L_x_51) ;  /* 0x0000000d01307547 */ /* 0x000fea000b800000 */
[----:B------:R-:W-:Y:S01]  /*2c60*/  UMOV UR4, 0x40 ;  /* 0x0000004000047882 */ /* 0x000fe20000000000 */
[----:B------:R-:W-:Y:S01]  /*2c70*/  NOP ;  /* 0x0000000000007918 */ /* 0x000fe20000000000 */
[----:B------:R-:W-:Y:S01]  /*2c80*/  ULEA UR4, UR37, UR4, 0x18 ;  /* 0x0000000425047291 */ /* 0x000fe2000f8ec0ff */
[----:B------:R-:W-:Y:S02]  /*2c90*/  UMOV UR5, 0x400 ;  /* 0x0000040000057882 */ /* 0x000fe40000000000 */
[----:B------:R-:W-:-:S06]  /*2ca0*/  ULEA UR37, UR37, UR5, 0x18 ;  /* 0x0000000525257291 */ /* 0x000fcc000f8ec0ff */
[----:B------:R-:W1:Y:S02]  /*2cb0*/  LDS.U8 R0, [UR4+0x1c] ;  /* 0x00001c04ff007984 */ /* 0x000e640008000000 */
[----:B-1----:R-:W-:-:S13]  /*2cc0*/  ISETP.NE.AND P0, PT, R0, RZ, PT ;  /* 0x000000ff0000720c */ /* 0x002fda0003f05270 */
[----:B------:R-:W-:Y:S05]  /*2cd0*/  @P0 BRA `(.L_x_52) ;  /* 0x0000000000580947 */ /* 0x000fea0003800000 */
[----:B------:R-:W-:-:S13]  /*2ce0*/  ELECT P0, URZ, PT ;  /* 0x0000000000ff782f */ /* 0x000fda0003800000 */
[----:B------:R-:W-:Y:S05]  /*2cf0*/  @!P0 BRA `(.L_x_53) ;  /* 0x0000000000608947 */ /* 0x000fea0003800000 */
[----:B------:R-:W-:Y:S01]  /*2d00*/  UMOV UR5, 0x10 ;  /* 0x0000001000057882 */ /* 0x000fe20000000000 */
[----:B------:R-:W-:Y:S01]  /*2d10*/  HFMA2 R0, -RZ, RZ, 0, 5.9604644775390625e-08 ;  /* 0x00000001ff007431 */ /* 0x000fe200000001ff */
[----:B------:R-:W-:-:S03]  /*2d20*/  MOV R2, 0xffff ;  /* 0x0000ffff00027802 */ /* 0x000fc60000000f00 */
[----:B------:R-:W-:Y:S04]  /*2d30*/  DEPBAR.LE SB1, 0x36 ;  /* 0x00009d800000791a */ /* 0x000fe80000000000 */
[----:B------:R-:W1:Y:S02]  /*2d40*/  UTCATOMSWS.FIND_AND_SET.ALIGN UP0, UR5, UR5 ;  /* 0x00000005000575e3 */ /* 0x000e640008000800 */
[----:B-1----:R-:W-:Y:S01]  /*2d50*/  MOV R3, UR5 ;  /* 0x0000000500037c02 */ /* 0x002fe20008000f00 */
[----:B------:R-:W-:Y:S06]  /*2d60*/  BRA.U UP0, `(.L_x_54) ;  /* 0x0000000100187547 */ /* 0x000fec000b800000 */
.L_x_55:
[----:B------:R-:W-:Y:S05]  /*2d70*/  NANOSLEEP 0x64 ;  /* 0x000000640000795d */ /* 0x000fea0003800000 */
[----:B------:R-:W-:-:S05]  /*2d80*/  UMOV UR5, 0x10 ;  /* 0x0000001000057882 */ /* 0x000fca0000000000 */
[----:B------:R-:W-:Y:S04]  /*2d90*/  DEPBAR.LE SB1, 0x36 ;  /* 0x00009d800000791a */ /* 0x000fe80000000000 */
[----:B------:R-:W1:Y:S02]  /*2da0*/  UTCATOMSWS.FIND_AND_SET.ALIGN UP0, UR5, UR5 ;  /* 0x00000005000575e3 */ /* 0x000e640008000800 */
[----:B-1----:R-:W-:Y:S01]  /*2db0*/  MOV R3, UR5 ;  /* 0x0000000500037c02 */ /* 0x002fe20008000f00 */
[----:B------:R-:W-:Y:S05]  /*2dc0*/  BRA.U !UP0, `(.L_x_55) ;  /* 0xfffffffd08e87547 */ /* 0x000fea000b83ffff */
.L_x_54:
[-C--:B------:R-:W-:Y:S02]  /*2dd0*/  SHF.L.U32 R2, R2, R3.reuse, RZ ;  /* 0x0000000302027219 */ /* 0x080fe400000006ff */
[----:B------:R-:W-:Y:S01]  /*2de0*/  SHF.L.U32 R0, R0, R3, RZ ;  /* 0x0000000300007219 */ /* 0x000fe200000006ff */
[----:B------:R-:W-:Y:S02]  /*2df0*/  IMAD.SHL.U32 R3, R3, 0x20, RZ ;  /* 0x0000002003037824 */ /* 0x000fe400078e00ff */
[----:B------:R1:W-:Y:S04]  /*2e00*/  ATOMS.OR RZ, [UR4+0x14], R2 ;  /* 0x00001402ffff798c */ /* 0x0003e8000b000004 */
[----:B------:R1:W-:Y:S04]  /*2e10*/  ATOMS.OR RZ, [UR4+0x18], R0 ;  /* 0x00001800ffff798c */ /* 0x0003e8000b000004 */
[----:B------:R1:W-:Y:S01]  /*2e20*/  STS [UR37+0x150], R3 ;  /* 0x00015003ff007988 */ /* 0x0003e20008000825 */
[----:B------:R-:W-:Y:S05]  /*2e30*/  BRA `(.L_x_53) ;  /* 0x0000000000107947 */ /* 0x000fea0003800000 */
.L_x_52:
[----:B------:R-:W-:Y:S02]  /*2e40*/  MOV R0, 0xffffffff ;  /* 0xffffffff00007802 */ /* 0x000fe40000000f00 */
[----:B------:R-:W-:-:S03]  /*2e50*/  MOV R2, 0x2e80 ;  /* 0x00002e8000027802 */ /* 0x000fc60000000f00 */
[----:B------:R1:W-:Y:S04]  /*2e60*/  STS [UR37+0x150], R0 ;  /* 0x00015000ff007988 */ /* 0x0003e80008000825 */
[----:B-1-3-5:R-:W-:Y:S05]  /*2e70*/  CALL.REL.NOINC `($__internal_1_$__cuda_sm10x_tcgen05_guardrail_trap_phase_invalid_during_alloc) ;  /* 0x0000008c00a87944 */ /* 0x02afea0003c00000 */
.L_x_53:
[----:B------:R-:W-:Y:S05]  /*2e80*/  WARPSYNC.ALL ;  /* 0x0000000000007948 */ /* 0x000fea0003800000 */
[----:B------:R-:W2:Y:S01]  /*2e90*/  S2UR UR6, SR_CgaCtaId ;  /* 0x00000000000679c3 */ /* 0x000ea20000008800 */
[----:B------:R-:W-:Y:S01]  /*2ea0*/  UMOV UR4, 0x400 ;  /* 0x0000040000047882 */ /* 0x000fe20000000000 */
[----:B------:R-:W-:-:S06]  /*2eb0*/  NOP ;  /* 0x0000000000007918 */ /* 0x000fcc0000000000 */
[----:B------:R-:W-:Y:S06]  /*2ec0*/  BAR.ARV 0x6, 0xa0 ;  /* 0x0182800000007b1d */ /* 0x000fec0000002000 */
[----:B------:R-:W4:Y:S01]  /*2ed0*/  LDCU UR7, c[0x0][0x38c] ;  /* 0x00007180ff0777ac */ /* 0x000f220008000800 */
[----:B------:R-:W-:Y:S01]  /*2ee0*/  IMAD.MOV.U32 R11, RZ, RZ, 0x1 ;  /* 0x00000001ff0b7424 */ /* 0x000fe200078e00ff */
[----:B------:R-:W-:Y:S01]  /*2ef0*/  CS2R R8, SRZ ;  /* 0x0000000000087805 */ /* 0x000fe2000001ff00 */
[----:B------:R-:W-:Y:S01]  /*2f00*/  IMAD.MOV.U32 R10, RZ, RZ, RZ ;  /* 0x000000ffff0a7224 */ /* 0x000fe200078e00ff */
[----:B------:R-:W-:Y:S01]  /*2f10*/  UMOV UR17, URZ ;  /* 0x000000ff00117c82 */ /* 0x000fe20008000000 */
[----:B------:R-:W-:Y:S01]  /*2f20*/  UMOV UR16, URZ ;  /* 0x000000ff00107c82 */ /* 0x000fe20008000000 */
[----:B------:R-:W-:Y:S01]  /*2f30*/  UMOV UR22, 0x0 ;  /* 0x0000000000167882 */ /* 0x000fe20000000000 */
[----:B------:R-:W-:Y:S01]  /*2f40*/  UMOV UR23, 0x8408090 ;  /* 0x0840809000177882 */ /* 0x000fe20000000000 */
[----:B------:R-:W-:Y:S01]  /*2f50*/  UMOV UR20, 0x0 ;  /* 0x0000000000147882 */ /* 0x000fe20000000000 */
[----:B------:R-:W-:Y:S01]  /*2f60*/  UMOV UR21, 0x8408090 ;  /* 0x0840809000157882 */ /* 0x000fe20000000000 */
[----:B--2---:R-:W-:Y:S01]  /*2f70*/  ULEA UR6, UR6, UR4, 0x18 ;  /* 0x0000000406067291 */ /* 0x004fe2000f8ec0ff */
[----:B------:R-:W2:Y:S03]  /*2f80*/  LDCU UR4, c[0x0][0x38c] ;  /* 0x00007180ff0477ac */ /* 0x000ea60008000800 */
[----:B------:R-:W-:-:S02]  /*2f90*/  UIADD3 UR11, UPT, UPT, UR6, 0x1a400, URZ ;  /* 0x0001a400060b7890 */ /* 0x000fc4000fffe0ff */
[----:B----4-:R-:W-:-:S03]  /*2fa0*/  UIADD3 UR7, UPT, UPT, UR7, 0x3f, URZ ;  /* 0x0000003f07077890 */ /* 0x010fc6000fffe0ff */
[----:B-1----:R-:W1:Y:S01]  /*2fb0*/  LDS R0, [UR6+0x150] ;  /* 0x00015006ff007984 */ /* 0x002e620008000800 */
[----:B------:R-:W-:Y:S02]  /*2fc0*/  UIADD3 UR18, UPT, UPT, UR6, 0xc400, URZ ;  /* 0x0000c40006127890 */ /* 0x000fe4000fffe0ff */
[----:B------:R-:W-:Y:S02]  /*2fd0*/  USHF.R.S32.HI UR5, URZ, 0x1f, UR7 ;  /* 0x0000001fff057899 */ /* 0x000fe40008011407 */
[----:B------:R-:W-:Y:S02]  /*2fe0*/  USHF.R.U32.HI UR11, URZ, 0x4, UR11 ;  /* 0x00000004ff0b7899 */ /* 0x000fe4000801160b */
[----:B------:R-:W-:Y:S02]  /*2ff0*/  ULEA.HI UR5, UR5, UR7, URZ, 0x6 ;  /* 0x0000000705057291 */ /* 0x000fe4000f8f30ff */
[----:B------:R-:W-:Y:S02]  /*3000*/  USHF.R.U32.HI UR18, URZ, 0x4, UR18 ;  /* 0x00000004ff127899 */ /* 0x000fe40008011612 */
[----:B------:R-:W-:-:S02]  /*3010*/  USHF.R.S32.HI UR5, URZ, 0x6, UR5 ;  /* 0x00000006ff057899 */ /* 0x000fc40008011405 */
[----:B------:R-:W-:Y:S02]  /*3020*/  ULOP3.LUT UR11, UR11, 0x3fff, URZ, 0xc0, !UPT ;  /* 0x00003fff0b0b7892 */ /* 0x000fe4000f8ec0ff */
[----:B------:R-:W-:Y:S02]  /*3030*/  UISETP.LT.AND UP0, UPT, UR5, 0x1, UPT ;  /* 0x000000010500788c */ /* 0x000fe4000bf01270 */
[----:B------:R-:W-:Y:S02]  /*3040*/  ULOP3.LUT UR18, UR18, 0x3fff, URZ, 0xc0, !UPT ;  /* 0x00003fff12127892 */ /* 0x000fe4000f8ec0ff */
[----:B------:R-:W-:Y:S02]  /*3050*/  USEL UR10, UR5, 0x1, !UP0 ;  /* 0x00000001050a7887 */ /* 0x000fe4000c000000 */
[----:B------:R-:W-:Y:S02]  /*3060*/  ULOP3.LUT UR11, UR11, 0x10000, URZ, 0xfc, !UPT ;  /* 0x000100000b0b7892 */ /* 0x000fe4000f8efcff */
[----:B------:R-:W-:-:S02]  /*3070*/  UIADD3 UR10, UPT, UPT, -UR10, URZ, URZ ;  /* 0x000000ff0a0a7290 */ /* 0x000fc4000fffe1ff */
[----:B--2---:R-:W-:Y:S01]  /*3080*/  UISETP.GE.AND UP3, UPT, UR4, 0x1, UPT ;  /* 0x000000010400788c */ /* 0x004fe2000bf66270 */
[----:B-1----:R-:W-:-:S15]  /*3090*/  R2UR UR19, R0 ;  /* 0x00000000001372ca */ /* 0x002fde00000e0000 */
.L_x_62:
[----:B------:R-:W-:Y:S02]  /*30a0*/  LEA R0, R10, UR6, 0x3 ;  /* 0x000000060a007c11 */ /* 0x000fe4000f8e18ff */
[----:B------:R-:W-:Y:S02]  /*30b0*/  SHF.L.U32 R5, R9, 0x1f, RZ ;  /* 0x0000001f09057819 */ /* 0x000fe400000006ff */
[----:B------:R-:W-:Y:S01]  /*30c0*/  PLOP3.LUT P0, PT, PT, PT, UP3, 0x80, 0x8 ;  /* 0x000000000008781c */ /* 0x000fe20003f0f038 */
[----:B------:R-:W-:Y:S01]  /*30d0*/  VIADD R3, R0, 0xd0 ;  /* 0x000000d000037836 */ /* 0x000fe20000000000 */
[----:B-1----:R-:W1:Y:S02]  /*30e0*/  SYNCS.PHASECHK.TRANS64.TRYWAIT P1, [R0+URZ+0xc0], R5 ;  /* 0x0000c005000075a7 */ /* 0x002e6400080211ff */
[----:B-1--4-:R-:W-:Y:S09]  /*30f0*/  @!P1 BRA `(.L_x_56) ;  /* 0x00000084003c9947 */ /* 0x012ff20003800000 */
.L_x_150:
[----:B------:R-:W-:Y:S01]  /*3100*/  LEA R4, R10, UR6, 0x4 ;  /* 0x000000060a047c11 */ /* 0x000fe2000f8e20ff */
[----:B------:R-:W-:Y:S01]  /*3110*/  @UP3 ULEA UR4, UR16, UR6, 0x3 ;  /* 0x0000000610043291 */ /* 0x000fe2000f8e18ff */
[----:B------:R-:W-:Y:S01]  /*3120*/  PLOP3.LUT P2, PT, PT, PT, PT, 0x80, 0x8 ;  /* 0x000000000008781c */ /* 0x000fe20003f4f070 */
[----:B------:R-:W-:Y:S01]  /*3130*/  ULEA UR8, UR17, UR6, 0x3 ;  /* 0x0000000611087291 */ /* 0x000fe2000f8e18ff */
[----:B------:R-:W-:Y:S01]  /*3140*/  PRMT R3, RZ, 0x654, R3 ;  /* 0x00000654ff037816 */ /* 0x000fe20000000003 */
[----:B------:R-:W-:Y:S01]  /*3150*/  ULEA UR9, UR17, UR19, 0x8 ;  /* 0x0000001311097291 */ /* 0x000fe2000f8e40ff */
[----:B-1----:R-:W1:Y:S01]  /*3160*/  LDS.128 R4, [R4+0x130] ;  /* 0x0001300004047984 */ /* 0x002e620000000c00 */
[----:B------:R-:W-:Y:S02]  /*3170*/  @P0 SHF.L.U32 R2, R8, 0x1f, RZ ;  /* 0x0000001f08020819 */ /* 0x000fe400000006ff */
[----:B------:R-:W-:Y:S01]  /*3180*/  SHF.L.U32 R0, R11, 0x1f, RZ ;  /* 0x0000001f0b007819 */ /* 0x000fe200000006ff */
[----:B------:R-:W-:Y:S01]  /*3190*/  @!PT LDS RZ, [RZ] ;  /* 0x00000000fffff984 */ /* 0x000fe20000000800 */
[----:B------:R-:W-:Y:S01]  /*31a0*/  @!PT LDS RZ, [RZ] ;  /* 0x00000000fffff984 */ /* 0x000fe20000000800 */
[----:B------:R-:W-:Y:S01]  /*31b0*/  @!PT LDS RZ, [RZ] ;  /* 0x00000000fffff984 */ /* 0x000fe20000000800 */
[----:B------:R-:W-:Y:S01]  /*31c0*/  @!PT LDS RZ, [RZ] ;  /* 0x00000000fffff984 */ /* 0x000fe20000000800 */
[----:B------:R2:W-:Y:S06]  /*31d0*/  MEMBAR.ALL.CTA ;  /* 0x0000000000007992 */ /* 0x0005ec0000008000 */
[----:B--2---:R-:W2:Y:S02]  /*31e0*/  FENCE.VIEW.ASYNC.S ;  /* 0x00000000000073c6 */ /* 0x004ea40000000000 */
[----:B--2---:R2:W-:Y:S01]  /*31f0*/  SYNCS.ARRIVE.TRANS64.RED.A1T0 RZ, [R3+URZ], RZ ;  /* 0x000000ff03ff79a7 */ /* 0x0045e200081004ff */
[----:B------:R2:W4:Y:S01]  /*3200*/  @P0 SYNCS.PHASECHK.TRANS64.TRYWAIT P2, [UR4], R2 ;  /* 0x00000002ff0005a7 */ /* 0x0005220008041104 */
[----:B-1----:R-:W-:Y:S01]  /*3210*/  LOP3.LUT P1, RZ, R6, 0x1, RZ, 0xc0, !PT ;  /* 0x0000000106ff7812 */ /* 0x002fe2000782c0ff */
[----:B------:R-:W1:Y:S02]  /*3220*/  SYNCS.PHASECHK.TRANS64.TRYWAIT P0, [UR8+0xf0], R0 ;  /* 0x0000f000ff0075a7 */ /* 0x000e640008001108 */
[----:B-12-4-:R-:W-:Y:S10]  /*3230*/  @!P0 BRA `(.L_x_57) ;  /* 0x0000008400008947 */ /* 0x016ff40003800000 */
.L_x_152:
[----:B------:R-:W-:Y:S01]  /*3240*/  IADD3 R10, PT, PT, R10, 0x1, RZ ;  /* 0x000000010a0a7810 */ /* 0x000fe20007ffe0ff */
[----:B------:R-:W-:Y:S06]  /*3250*/  BRA.U !UP3, `(.L_x_58) ;  /* 0x000000010b987547 */ /* 0x000fec000b800000 */
[----:B------:R-:W-:Y:S01]  /*3260*/  UPLOP3.LUT UP4, UPT, UPT, UPT, UPT, 0x40, 0x4 ;  /* 0x000000000004789c */ /* 0x000fe20003f8e870 */
[----:B------:R-:W-:Y:S01]  /*3270*/  UMOV UR15, UR10 ;  /* 0x0000000a000f7c82 */ /* 0x000fe20008000000 */
[----:B------:R-:W-:Y:S01]  /*3280*/  UMOV UR14, UR5 ;  /* 0x00000005000e7c82 */ /* 0x000fe20008000000 */
[----:B------:R-:W-:-:S08]  /*3290*/  UMOV UR13, UR16 ;  /* 0x00000010000d7c82 */ /* 0x000fd00008000000 */
.L_x_61:
[----:B------:R-:W-:Y:S02]  /*32a0*/  UIADD3 UR15, UPT, UPT, UR15, 0x1, URZ ;  /* 0x000000010f0f7890 */ /* 0x000fe4000fffe0ff */
[----:B--2---:R-:W-:Y:S02]  /*32b0*/  ULEA UR7, UR13, UR6, 0x3 ;  /* 0x000000060d077291 */ /* 0x004fe4000f8e18ff */
[----:B------:R-:W-:Y:S01]  /*32c0*/  UISETP.NE.AND UP0, UPT, UR15, URZ, UPT ;  /* 0x000000ff0f00728c */ /* 0x000fe2000bf05270 */
[----:B----4-:R-:W-:Y:S10]  /*32d0*/  @P2 BRA `(.L_x_59) ;  /* 0x00000000000c2947 */ /* 0x010ff40003800000 */
[----:B-1----:R-:W-:Y:S04]  /*32e0*/  SHF.L.U32 R3, R8, 0x1f, RZ ;  /* 0x0000001f08037819 */ /* 0x002fe800000006ff */
[----:B------:R-:W1:Y:S02]  /*32f0*/  SYNCS.PHASECHK.TRANS64.TRYWAIT P0, [UR7], R3 ;  /* 0x00000003ff0075a7 */ /* 0x000e640008001107 */
[----:B-1----:R-:W-:Y:S05]  /*3300*/  @!P0 BRA `(.L_x_60) ;  /* 0x0000008000e48947 */ /* 0x002fea0003800000 */
.L_x_59:
[----:B------:R-:W-:Y:S01]  /*3310*/  UISETP.NE.AND UP1, UPT, UR14, 0x1, UPT ;  /* 0x000000010e00788c */ /* 0x000fe2000bf25270 */
[----:B------:R-:W-:Y:S01]  /*3320*/  PLOP3.LUT P2, PT, PT, PT, PT, 0x80, 0x8 ;  /* 0x000000000008781c */ /* 0x000fe20003f4f070 */
[----:B------:R-:W-:Y:S02]  /*3330*/  UIADD3 UR16, UPT, UPT, UR13, 0x1, URZ ;  /* 0x000000010d107890 */ /* 0x000fe4000fffe0ff */
[----:B------:R-:W-:Y:S02]  /*3340*/  ULEA UR24, UR13, UR18, 0x9 ;  /* 0x000000120d187291 */ /* 0x000fe4000f8e48ff */
[----:B------:R-:W-:Y:S01]  /*3350*/  UISETP.NE.AND UP2, UPT, UR16, 0x7, UPT ;  /* 0x000000071000788c */ /* 0x000fe2000bf45270 */
[----:B------:R-:W-:Y:S01]  /*3360*/  PLOP3.LUT P0, PT, PT, PT, UP1, 0x80, 0x8 ;  /* 0x000000000008781c */ /* 0x000fe20003f0f018 */
[----:B------:R-:W-:Y:S02]  /*3370*/  ULEA UR26, UR13, UR11, 0xa ;  /* 0x0000000b0d1a7291 */ /* 0x000fe4000f8e50ff */
[----:B------:R-:W-:Y:S02]  /*3380*/  USEL UR12, URZ, 0x1, UP2 ;  /* 0x00000001ff0c7887 */ /* 0x000fe40009000000 */
[----:B------:R-:W-:Y:S02]  /*3390*/  USEL UR16, UR16, URZ, UP2 ;  /* 0x000000ff10107287 */ /* 0x000fe40009000000 */
[----:B------:R-:W-:Y:S02]  /*33a0*/  UIADD3 UR30, UPT, UPT, UR24, 0x100, URZ ;  /* 0x00000100181e7890 */ /* 0x000fe4000fffe0ff */
[----:B------:R-:W-:Y:S01]  /*33b0*/  @UP1 ULEA UR4, UR16, UR6, 0x3 ;  /* 0x0000000610041291 */ /* 0x000fe2000f8e18ff */
[----:B------:R-:W-:Y:S01]  /*33c0*/  LOP3.LUT R8, R8, UR12, RZ, 0x3c, !PT ;  /* 0x0000000c08087c12 */ /* 0x000fe2000f8e3cff */
[----:B------:R-:W-:Y:S02]  /*33d0*/  UIADD3 UR28, UPT, UPT, UR26, 0x2, URZ ;  /* 0x000000021a1c7890 */ /* 0x000fe4000fffe0ff */
[----:B------:R-:W-:Y:S01]  /*33e0*/  UIADD3 UR7, UPT, UPT, UR7, 0x38, URZ ;  /* 0x0000003807077890 */ /* 0x000fe2000fffe0ff */
[----:B-1----:R-:W-:Y:S01]  /*33f0*/  @P0 SHF.L.U32 R0, R8, 0x1f, RZ ;  /* 0x0000001f08000819 */ /* 0x002fe200000006ff */
[----:B------:R-:W-:Y:S01]  /*3400*/  UMOV UR25, 0x40004040 ;  /* 0x4000404000197882 */ /* 0x000fe20000000000 */
[----:B------:R-:W-:Y:S01]  /*3410*/  UMOV UR27, 0x80004020 ;  /* 0x80004020001b7882 */ /* 0x000fe20000000000 */
[----:B------:R-:W-:Y:S01]  /*3420*/  UMOV UR31, 0x40004040 ;  /* 0x40004040001f7882 */ /* 0x000fe20000000000 */
[----:B------:R2:W4:Y:S01]  /*3430*/  @P0 SYNCS.PHASECHK.TRANS64.TRYWAIT P2, [UR4], R0 ;  /* 0x00000000ff0005a7 */ /* 0x0005220008041104 */
[----:B------:R-:W-:Y:S01]  /*3440*/  UIADD3 UR14, UPT, UPT, UR14, -0x1, URZ ;  /* 0xffffffff0e0e7890 */ /* 0x000fe2000fffe0ff */
[----:B------:R2:W-:Y:S01]  /*3450*/  UTCQMMA gdesc[UR24], gdesc[UR26], tmem[UR9], tmem[UR22], idesc[UR23], UP4 ;  /* 0x00ff161a180075ea */ /* 0x0005e2000a000309 */
[----:B------:R-:W-:Y:S01]  /*3460*/  UPLOP3.LUT UP4, UPT, UPT, UPT, UPT, 0x80, 0x8 ;  /* 0x000000000008789c */ /* 0x000fe20003f8f070 */
[----:B------:R-:W-:Y:S01]  /*3470*/  UMOV UR29, 0x80004020 ;  /* 0x80004020001d7882 */ /* 0x000fe20000000000 */
[----:B------:R-:W-:Y:S01]  /*3480*/  UMOV UR13, UR16 ;  /* 0x00000010000d7c82 */ /* 0x000fe20008000000 */
[----:B------:R2:W-:Y:S01]  /*3490*/  UTCQMMA gdesc[UR30], gdesc[UR28], tmem[UR9], tmem[UR20], idesc[UR21], UPT ;  /* 0x00ff141c1e0075ea */ /* 0x0005e2000b800309 */
[----:B------:R2:W-:Y:S01]  /*34a0*/  UTCBAR [UR7], URZ ;  /* 0x000000ff070073e9 */ /* 0x0005e200080000ff */
[----:B------:R-:W-:Y:S06]  /*34b0*/  BRA.U UP0, `(.L_x_61) ;  /* 0xfffffffd00787547 */ /* 0x000fec000b83ffff */
.L_x_58:
[----:B------:R-:W-:Y:S01]  /*34c0*/  UIADD3 UR17, UPT, UPT, UR17, 0x1, URZ ;  /* 0x0000000111117890 */ /* 0x000fe2000fffe0ff */
[C---:B------:R-:W-:Y:S01]  /*34d0*/  ISETP.NE.AND P0, PT, R10.reuse, 0x2, PT ;  /* 0x000000020a00780c */ /* 0x040fe20003f05270 */
[----:B------:R-:W-:Y:S02]  /*34e0*/  UIADD3 UR8, UPT, UPT, UR8, 0xe0, URZ ;  /* 0x000000e008087890 */ /* 0x000fe4000fffe0ff */
[----:B------:R-:W-:Y:S01]  /*34f0*/  UISETP.NE.AND UP0, UPT, UR17, 0x2, UPT ;  /* 0x000000021100788c */ /* 0x000fe2000bf05270 */
[----:B-12---:R-:W-:Y:S02]  /*3500*/  SEL R0, RZ, 0x1, P0 ;  /* 0x00000001ff007807 */ /* 0x006fe40000000000 */
[----:B------:R-:W-:Y:S01]  /*3510*/  SEL R10, R10, RZ, P0 ;  /* 0x000000ff0a0a7207 */ /* 0x000fe20000000000 */
[----:B------:R-:W-:Y:S01]  /*3520*/  USEL UR4, URZ, 0x1, UP0 ;  /* 0x00000001ff047887 */ /* 0x000fe20008000000 */
[----:B------:R-:W-:Y:S01]  /*3530*/  LOP3.LUT R9, R9, R0, RZ, 0x3c, !PT ;  /* 0x0000000009097212 */ /* 0x000fe200078e3cff */
[----:B------:R-:W-:Y:S01]  /*3540*/  USEL UR17, UR17, URZ, UP0 ;  /* 0x000000ff11117287 */ /* 0x000fe20008000000 */
[----:B------:R1:W-:Y:S03]  /*3550*/  UTCBAR [UR8], URZ ;  /* 0x000000ff080073e9 */ /* 0x0003e600080000ff */
[----:B------:R-:W-:Y:S01]  /*3560*/  LOP3.LUT R11, R11, UR4, RZ, 0x3c, !PT ;  /* 0x000000040b0b7c12 */ /* 0x000fe2000f8e3cff */
[----:B------:R-:W-:Y:S07]  /*3570*/  @P1 BRA `(.L_x_62) ;  /* 0xfffffff800c81947 */ /* 0x000fee000383ffff */
[----:B------:R-:W2:Y:S01]  /*3580*/  S2UR UR4, SR_CgaCtaId ;  /* 0x00000000000479c3 */ /* 0x000ea20000008800 */
[----:B------:R-:W-:Y:S01]  /*3590*/  ELECT P0, URZ, PT ;  /* 0x0000000000ff782f */ /* 0x000fe20003800000 */
[----:B------:R-:W-:Y:S01]  /*35a0*/  IMAD.MOV.U32 R0, RZ, RZ, 0x1 ;  /* 0x00000001ff007424 */ /* 0x000fe200078e00ff */
[----:B------:R-:W-:Y:S01]  /*35b0*/  UIADD3 UR6, UPT, UPT, UR6, 0xf0, URZ ;  /* 0x000000f006067890 */ /* 0x000fe2000fffe0ff */
[----:B------:R-:W-:Y:S01]  /*35c0*/  SHF.L.U32 R3, R11, 0x1f, RZ ;  /* 0x0000001f0b037819 */ /* 0x000fe200000006ff */
[----:B------:R-:W-:-:S03]  /*35d0*/  UMOV UR5, 0x40 ;  /* 0x0000004000057882 */ /* 0x000fc60000000000 */
[----:B------:R-:W-:Y:S01]  /*35e0*/  UVIRTCOUNT.DEALLOC.SMPOOL 0x80 ;  /* 0x000000800000784c */ /* 0x000fe20000000000 */
[----:B--2---:R-:W-:Y:S02]  /*35f0*/  ULEA UR4, UR4, UR5, 0x18 ;  /* 0x0000000504047291 */ /* 0x004fe4000f8ec0ff */
[----:B------:R-:W-:-:S07]  /*3600*/  ULEA UR5, UR17, UR6, 0x3 ;  /* 0x0000000611057291 */ /* 0x000fce000f8e18ff */
[----:B------:R2:W-:Y:S02]  /*3610*/  @P0 STS.U8 [UR4+0x1c], R0 ;  /* 0x00001c00ff000988 */ /* 0x0005e40008000004 */
[----:B------:R-:W3:Y:S02]  /*3620*/  SYNCS.PHASECHK.TRANS64.TRYWAIT P0, [UR5], R3 ;  /* 0x00000003ff0075a7 */ /* 0x000ee40008001105 */
[----:B--23--:R-:W-:Y:S05]  /*3630*/  @!P0 BRA `(.L_x_63) ;  /* 0x0000008000308947 */ /* 0x00cfea0003800000 */
.L_x_155:
[----:B------:R-:W-:-:S04]  /*3640*/  UIADD3 UR7, UPT, UPT, UR17, 0x1, URZ ;  /* 0x0000000111077890 */ /* 0x000fc8000fffe0ff */
[----:B------:R-:W-:-:S04]  /*3650*/  UISETP.NE.AND UP0, UPT, UR7, 0x2, UPT ;  /* 0x000000020700788c */ /* 0x000fc8000bf05270 */
[----:B------:R-:W-:Y:S02]  /*3660*/  USEL UR5, URZ, 0x1, UP0 ;  /* 0x00000001ff057887 */ /* 0x000fe40008000000 */
[----:B------:R-:W-:-:S04]  /*3670*/  USEL UR7, UR7, URZ, UP0 ;  /* 0x000000ff07077287 */ /* 0x000fc80008000000 */
[----:B------:R-:W-:Y:S01]  /*3680*/  ULEA UR7, UR7, UR6, 0x3 ;  /* 0x0000000607077291 */ /* 0x000fe2000f8e18ff */
[----:B--2---:R-:W-:-:S04]  /*3690*/  LOP3.LUT R3, R11, UR5, RZ, 0x3c, !PT ;  /* 0x000000050b037c12 */ /* 0x004fc8000f8e3cff */
[----:B------:R-:W-:-:S04]  /*36a0*/  SHF.L.U32 R3, R3, 0x1f, RZ ;  /* 0x0000001f03037819 */ /* 0x000fc800000006ff */
[----:B------:R-:W2:Y:S02]  /*36b0*/  SYNCS.PHASECHK.TRANS64.TRYWAIT P0, [UR7], R3 ;  /* 0x00000003ff0075a7 */ /* 0x000ea40008001107 */
[----:B--2---:R-:W-:Y:S05]  /*36c0*/  @!P0 BRA `(.L_x_64) ;  /* 0x0000008000248947 */ /* 0x004fea0003800000 */
.L_x_157:
[----:B------:R-:W-:Y:S01]  /*36d0*/  NOP ;  /* 0x0000000000007918 */ /* 0x000fe20000000000 */
[----:B--2---:R-:W2:Y:S01]  /*36e0*/  LDS R0, [UR4+0x14] ;  /* 0x00001404ff007984 */ /* 0x004ea20008000800 */
[----:B------:R-:W-:Y:S01]  /*36f0*/  ULOP3.LUT UR6, UR19, 0xffff, URZ, 0xc0, !UPT ;  /* 0x0000ffff13067892 */ /* 0x000fe2000f8ec0ff */
[----:B-1----:R-:W-:Y:S01]  /*3700*/  UMOV UR8, 0xffff ;  /* 0x0000ffff00087882 */ /* 0x002fe20000000000 */
[----:B------:R-:W-:Y:S02]  /*3710*/  UMOV UR5, 0x1 ;  /* 0x0000000100057882 */ /* 0x000fe40000000000 */
[----:B------:R-:W-:-:S04]  /*3720*/  USHF.R.U32.HI UR6, URZ, 0x5, UR6 ;  /* 0x00000005ff067899 */ /* 0x000fc80008011606 */
[----:B------:R-:W-:Y:S02]  /*3730*/  USHF.L.U32 UR8, UR8, UR6, URZ ;  /* 0x0000000608087299 */ /* 0x000fe400080006ff */
[----:B------:R-:W-:-:S04]  /*3740*/  USHF.L.U32 UR5, UR5, UR6, URZ ;  /* 0x0000000605057299 */ /* 0x000fc800080006ff */
[----:B--2---:R-:W-:-:S04]  /*3750*/  LOP3.LUT R0, R0, UR8, RZ, 0xc0, !PT ;  /* 0x0000000800007c12 */ /* 0x004fc8000f8ec0ff */
[----:B------:R-:W-:-:S13]  /*3760*/  ISETP.NE.AND P0, PT, R0, UR8, PT ;  /* 0x0000000800007c0c */ /* 0x000fda000bf05270 */
[----:B------:R-:W-:Y:S05]  /*3770*/  @P0 BRA `(.L_x_65) ;  /* 0x0000000000580947 */ /* 0x000fea0003800000 */
[----:B------:R-:W1:Y:S02]  /*3780*/  LDS R0, [UR4+0x18] ;  /* 0x00001804ff007984 */ /* 0x000e640008000800 */
[----:B-1----:R-:W-:-:S04]  /*3790*/  LOP3.LUT R0, R0, UR5, RZ, 0xc0, !PT ;  /* 0x0000000500007c12 */ /* 0x002fc8000f8ec0ff */
[----:B------:R-:W-:-:S13]  /*37a0*/  ISETP.NE.AND P0, PT, R0, UR5, PT ;  /* 0x0000000500007c0c */ /* 0x000fda000bf05270 */
[----:B------:R-:W-:Y:S05]  /*37b0*/  @P0 BRA `(.L_x_66) ;  /* 0x00000000003c0947 */ /* 0x000fea0003800000 */
[----:B------:R-:W1:Y:S01]  /*37c0*/  S2R R2, SR_LANEID ;  /* 0x0000000000027919 */ /* 0x000e620000000000 */
[----:B------:R-:W-:Y:S01]  /*37d0*/  ULOP3.LUT UR8, URZ, UR8, URZ, 0x33, !UPT ;  /* 0x00000008ff087292 */ /* 0x000fe2000f8e33ff */
[----:B------:R-:W-:Y:S01]  /*37e0*/  LOP3.LUT R4, RZ, UR5, RZ, 0x33, !PT ;  /* 0x00000005ff047c12 */ /* 0x000fe2000f8e33ff */
[----:B------:R-:W-:Y:S02]  /*37f0*/  VOTEU.ANY UR7, UPT, PT ;  /* 0x0000000000077886 */ /* 0x000fe400038e0100 */
[----:B------:R-:W-:Y:S01]  /*3800*/  UFLO.U32 UR7, UR7 ;  /* 0x00000007000772bd */ /* 0x000fe200080e0000 */
[----:B------:R-:W2:Y:S01]  /*3810*/  REDUX UR5, R4 ;  /* 0x00000000040573c4 */ /* 0x000ea20000000000 */
[----:B------:R-:W-:-:S06]  /*3820*/  IMAD.U32 R0, RZ, RZ, UR8 ;  /* 0x00000008ff007e24 */ /* 0x000fcc000f8e00ff */
[----:B------:R3:W-:Y:S01]  /*3830*/  UTCATOMSWS.AND URZ, UR8 ;  /* 0x0000000800ff79e3 */ /* 0x0007e20008000000 */
[----:B------:R-:W4:Y:S01]  /*3840*/  REDUX UR6, R0 ;  /* 0x00000000000673c4 */ /* 0x000f220000000000 */
[----:B-1----:R-:W-:Y:S01]  /*3850*/  ISETP.EQ.U32.AND P0, PT, R2, UR7, PT ;  /* 0x0000000702007c0c */ /* 0x002fe2000bf02070 */
[----:B--2---:R-:W-:Y:S01]  /*3860*/  IMAD.U32 R2, RZ, RZ, UR5 ;  /* 0x00000005ff027e24 */ /* 0x004fe2000f8e00ff */
[----:B----4-:R-:W-:-:S11]  /*3870*/  MOV R3, UR6 ;  /* 0x0000000600037c02 */ /* 0x010fd60008000f00 */
[----:B------:R3:W-:Y:S04]  /*3880*/  @P0 ATOMS.AND RZ, [UR4+0x14], R3 ;  /* 0x00001403ffff098c */ /* 0x0007e8000a800004 */
[----:B------:R3:W-:Y:S01]  /*3890*/  @P0 ATOMS.AND RZ, [UR4+0x18], R2 ;  /* 0x00001802ffff098c */ /* 0x0007e2000a800004 */
[----:B------:R-:W-:Y:S05]  /*38a0*/  BRA `(.L_x_67) ;  /* 0x0000000000147947 */ /* 0x000fea0003800000 */
.L_x_66:
[----:B------:R-:W-:Y:S02]  /*38b0*/  MOV R2, 0x38d0 ;  /* 0x000038d000027802 */ /* 0x000fe40000000f00 */
[----:B----45:R-:W-:Y:S05]  /*38c0*/  CALL.REL.NOINC `($__internal_0_$__cuda_sm10x_tcgen05_guardrail_trap_col_being_dealloced_not_returned_by_alloc) ;  /* 0x0000008400087944 */ /* 0x030fea0003c00000 */
[----:B------:R-:W-:Y:S05]  /*38d0*/  BRA `(.L_x_67) ;  /* 0x0000000000087947 */ /* 0x000fea0003800000 */
.L_x_65:
[----:B------:R-:W-:Y:S02]  /*38e0*/  MOV R2, 0x3900 ;  /* 0x0000390000027802 */ /* 0x000fe40000000f00 */
[----:B----45:R-:W-:Y:S05]  /*38f0*/  CALL.REL.NOINC `($__internal_2_$__cuda_sm10x_tcgen05_guardrail_trap_unallocated_columns_being_dealloced) ;  /* 0x0000008400147944 */ /* 0x030fea0003c00000 */
.L_x_67:
[----:B------:R-:W-:Y:S01]  /*3900*/  NOP ;  /* 0x0000000000007918 */ /* 0x000fe20000000000 */
[----:B---3--:R-:W-:Y:S05]  /*3910*/  EXIT ;  /* 0x000000000000794d */ /* 0x008fea0003800000 */
.L_x_51:
[----:B------:R-:W-:-:S09]  /*3920*/  UISETP.NE.OR UP2, UPT, UR8, 0x3, !UP2 ;  /* 0x000000030800788c */ /* 0x000fd2000d745670 */
[----:B------:R-:W-:Y:S05]  /*3930*/  BRA.U UP2, `(.L_x_68) ;  /* 0x0000001102147547 */ /* 0x000fea000b800000 */
[----:B------:R-:W1:Y:S01]  /*3940*/  LDC R0, c[0x0][0xb30] ;  /* 0x0002cc00ff007b82 */ /* 0x000e620000000800 */
[----:B------:R-:W2:Y:S01]  /*3950*/  LDCU.64 UR8, c[0x0][0x888] ;  /* 0x00011100ff0877ac */ /* 0x000ea20008000a00 */
[----:B------:R-:W-:Y:S02]  /*3960*/  HFMA2 R29, -RZ, RZ, 0, 0 ;  /* 0x00000000ff1d7431 */ /* 0x000fe400000001ff */
[----:B------:R-:W-:Y:S01]  /*3970*/  IMAD.MOV.U32 R31, RZ, RZ, 0x1 ;  /* 0x00000001ff1f7424 */ /* 0x000fe200078e00ff */
[----:B------:R-:W-:Y:S01]  /*3980*/  MOV R23, 0x2000 ;  /* 0x0000200000177802 */ /* 0x000fe20000000f00 */
[----:B------:R-:W4:Y:S01]  /*3990*/  LDCU.64 UR4, c[0x0][0x890] ;  /* 0x00011200ff0477ac */ /* 0x000f220008000a00 */
[----:B------:R-:W-:Y:S01]  /*39a0*/  IMAD.MOV.U32 R30, RZ, RZ, RZ ;  /* 0x000000ffff1e7224 */ /* 0x000fe200078e00ff */
[----:B------:R-:W3:Y:S01]  /*39b0*/  LDC R19, c[0x0][0x370] ;  /* 0x0000dc00ff137b82 */ /* 0x000ee20000000800 */
[----:B------:R-:W-:Y:S01]  /*39c0*/  UMOV UR7, 0x400 ;  /* 0x0000040000077882 */ /* 0x000fe20000000000 */
[----:B------:R-:W-:-:S02]  /*39d0*/  UPLOP3.LUT UP1, UPT, UPT, UPT, UPT, 0x40, 0x4 ;  /* 0x000000000004789c */ /* 0x000fc40003f2e870 */
[----:B------:R-:W-:-:S04]  /*39e0*/  ULEA UR7, UR37, UR7, 0x18 ;  /* 0x0000000725077291 */ /* 0x000fc8000f8ec0ff */
[----:B------:R-:W3:Y:S01]  /*39f0*/  LDC R2, c[0x0][0xb0c] ;  /* 0x0002c300ff027b82 */ /* 0x000ee20000000800 */
[----:B------:R-:W-:Y:S02]  /*3a00*/  UIADD3 UR13, UPT, UPT, UR7, 0x88, URZ ;  /* 0x00000088070d7890 */ /* 0x000fe4000fffe0ff */
[----:B--2---:R-:W-:Y:S02]  /*3a10*/  UISETP.NE.U32.AND UP2, UPT, UR8, URZ, UPT ;  /* 0x000000ff0800728c */ /* 0x004fe4000bf45070 */
[----:B------:R-:W-:Y:S02]  /*3a20*/  UIADD3 UR33, UPT, UPT, UR7, 0x70, URZ ;  /* 0x0000007007217890 */ /* 0x000fe4000fffe0ff */
[----:B----4-:R-:W-:Y:S01]  /*3a30*/  UISETP.NE.U32.AND UP3, UPT, UR4, URZ, UPT ;  /* 0x000000ff0400728c */ /* 0x010fe2000bf65070 */
[----:B------:R-:W2:Y:S01]  /*3a40*/  LDC R18, c[0x0][0xb20] ;  /* 0x0002c800ff127b82 */ /* 0x000ea20000000800 */
[----:B-1----:R-:W-:Y:S01]  /*3a50*/  ISETP.NE.AND P1, PT, R0, 0x1, PT ;  /* 0x000000010000780c */ /* 0x002fe20003f25270 */
[----:B------:R-:W-:-:S02]  /*3a60*/  UISETP.NE.AND.EX UP2, UPT, UR9, URZ, UPT, UP2 ;  /* 0x000000ff0900728c */ /* 0x000fc4000bf45320 */
[----:B------:R-:W-:Y:S02]  /*3a70*/  UIADD3 UR25, UPT, UPT, UR7, 0x78, URZ ;  /* 0x0000007807197890 */ /* 0x000fe4000fffe0ff */
[----:B------:R-:W-:Y:S02]  /*3a80*/  UIADD3 UR17, UPT, UPT, UR7, 0x80, URZ ;  /* 0x0000008007117890 */ /* 0x000fe4000fffe0ff */
[----:B------:R-:W1:Y:S01]  /*3a90*/  LDC.64 R32, c[0x0][0x348] ;  /* 0x0000d200ff207b82 */ /* 0x000e620000000a00 */
[----:B------:R-:W-:Y:S02]  /*3aa0*/  UPRMT UR13, UR37, 0x654, UR13 ;  /* 0x00000654250d7896 */ /* 0x000fe4000800000d */
[----:B------:R-:W-:-:S05]  /*3ab0*/  UISETP.NE.AND.EX UP3, UPT, UR5, URZ, UPT, UP3 ;  /* 0x000000ff0500728c */ /* 0x000fca000bf65330 */
[----:B------:R-:W4:Y:S08]  /*3ac0*/  LDC.64 R16, c[0x0][0xb10] ;  /* 0x0002c400ff107b82 */ /* 0x000f300000000a00 */
[----:B------:R-:W1:Y:S08]  /*3ad0*/  LDC.64 R6, c[0x0][0xb18] ;  /* 0x0002c600ff067b82 */ /* 0x000e700000000a00 */
[----:B------:R-:W1:Y:S08]  /*3ae0*/  LDC.64 R4, c[0x0][0xb28] ;  /* 0x0002ca00ff047b82 */ /* 0x000e700000000a00 */
[----:B--23--:R-:W1:Y:S02]  /*3af0*/  LDC R22, c[0x0][0x374] ;  /* 0x0000dd00ff167b82 */ /* 0x00ce640000000800 */
.L_x_79:
[C---:B------:R-:W-:Y:S02]  /*3b00*/  LEA R0, R30.reuse, UR7, 0x3 ;  /* 0x000000071e007c11 */ /* 0x040fe4000f8e18ff */
[----:B------:R-:W-:Y:S02]  /*3b10*/  SHF.L.U32 R3, R29, 0x1f, RZ ;  /* 0x0000001f1d037819 */ /* 0x000fe400000006ff */
[----:B------:R-:W-:Y:S02]  /*3b20*/  LEA R24, R30, UR7, 0x4 ;  /* 0x000000071e187c11 */ /* 0x000fe4000f8e20ff */
[----:B--2---:R-:W2:Y:S02]  /*3b30*/  SYNCS.PHASECHK.TRANS64.TRYWAIT P0, [R0+URZ+0xc0], R3 ;  /* 0x0000c003000075a7 */ /* 0x004ea400080011ff */
[----:B--2---:R-:W-:Y:S05]  /*3b40*/  @!P0 BRA `(.L_x_69) ;  /* 0x0000007c001c8947 */ /* 0x004fea0003800000 */
.L_x_158:
[----:B------:R-:W-:Y:S01]  /*3b50*/  ISETP.GE.AND P0, PT, R72, 0x1, PT ;  /* 0x000000014800780c */ /* 0x000fe20003f06270 */
[----:B------:R-:W3:Y:S01]  /*3b60*/  LDS.128 R24, [R24+0x130] ;  /* 0x0001300018187984 */ /* 0x000ee20000000c00 */
[----:B--2---:R-:W-:Y:S01]  /*3b70*/  VIADD R0, R0, 0xd0 ;  /* 0x000000d000007836 */ /* 0x004fe20000000000 */
[----:B------:R-:W-:Y:S01]  /*3b80*/  @!PT LDS RZ, [RZ] ;  /* 0x00000000fffff984 */ /* 0x000fe20000000800 */
[----:B------:R-:W-:Y:S01]  /*3b90*/  @!PT LDS RZ, [RZ] ;  /* 0x00000000fffff984 */ /* 0x000fe20000000800 */
[----:B------:R-:W-:Y:S01]  /*3ba0*/  @!PT LDS RZ, [RZ] ;  /* 0x00000000fffff984 */ /* 0x000fe20000000800 */
[----:B------:R-:W-:Y:S01]  /*3bb0*/  @!PT LDS RZ, [RZ] ;  /* 0x00000000fffff984 */ /* 0x000fe20000000800 */
[----:B------:R2:W-:Y:S06]  /*3bc0*/  MEMBAR.ALL.CTA ;  /* 0x0000000000007992 */ /* 0x0005ec0000008000 */
[----:B--2---:R-:W2:Y:S01]  /*3bd0*/  FENCE.VIEW.ASYNC.S ;  /* 0x00000000000073c6 */ /* 0x004ea20000000000 */
[----:B------:R-:W-:Y:S04]  /*3be0*/  PRMT R0, RZ, 0x654, R0 ;  /* 0x00000654ff007816 */ /* 0x000fe80000000000 */
[----:B--2---:R2:W-:Y:S01]  /*3bf0*/  SYNCS.ARRIVE.TRANS64.RED.A1T0 RZ, [R0+URZ], RZ ;  /* 0x000000ff00ff79a7 */ /* 0x0045e200081004ff */
[----:B---3--:R-:W-:Y:S11]  /*3c00*/  LOP3.LUT P3, RZ, R26, 0x1, RZ, 0xc0, !PT ;  /* 0x000000011aff7812 */ /* 0x008ff6000786c0ff */
[----:B------:R-:W-:Y:S02]  /*3c10*/  @!UPT UIADD3 URZ, UPT, UPT, URZ, URZ, URZ ;  /* 0x000000fffffff290 */ /* 0x000fe4000fffe0ff */
[----:B------:R-:W-:Y:S02]  /*3c20*/  @P3 MOV R13, R24 ;  /* 0x00000018000d3202 */ /* 0x000fe40000000f00 */
[----:B------:R-:W-:Y:S01]  /*3c30*/  @P3 LOP3.LUT R8, R25, 0xffff, RZ, 0xc0, !PT ;  /* 0x0000ffff19083812 */ /* 0x000fe200078ec0ff */
[----:B--2---:R-:W-:Y:S06]  /*3c40*/  @!P0 BRA `(.L_x_70) ;  /* 0x0000000000a48947 */ /* 0x004fec0003800000 */
[----:B-1----:R-:W-:Y:S01]  /*3c50*/  IMAD.HI.U32 R35, R22, R7, RZ ;  /* 0x0000000716237227 */ /* 0x002fe200078e00ff */
[----:B------:R-:W-:Y:S02]  /*3c60*/  ISETP.NE.AND P0, PT, R6, 0x1, PT ;  /* 0x000000010600780c */ /* 0x000fe40003f05270 */
[----:B------:R-:W-:Y:S01]  /*3c70*/  ISETP.NE.AND P2, PT, R72, 0x1, PT ;  /* 0x000000014800780c */ /* 0x000fe20003f45270 */
[----:B----4-:R-:W-:Y:S01]  /*3c80*/  IMAD.HI.U32 R34, R19, R16, RZ ;  /* 0x0000001013227227 */ /* 0x010fe200078e00ff */
[----:B------:R-:W-:Y:S02]  /*3c90*/  SHF.R.U32.HI R35, RZ, R18, R35 ;  /* 0x00000012ff237219 */ /* 0x000fe40000011623 */
[----:B------:R-:W-:Y:S01]  /*3ca0*/  ISETP.NE.AND P4, PT, R2, 0x1, PT ;  /* 0x000000010200780c */ /* 0x000fe20003f85270 */
[----:B------:R-:W-:Y:S01]  /*3cb0*/  IMAD.HI.U32 R36, R13, R16, RZ ;  /* 0x000000100d247227 */ /* 0x000fe200078e00ff */
[----:B------:R-:W-:Y:S02]  /*3cc0*/  SHF.R.U32.HI R34, RZ, R17, R34 ;  /* 0x00000011ff227219 */ /* 0x000fe40000011622 */
[----:B------:R-:W-:Y:S01]  /*3cd0*/  SEL R3, R22, R35, !P0 ;  /* 0x0000002316037207 */ /* 0x000fe20004000000 */
[C---:B------:R-:W-:Y:S01]  /*3ce0*/  IMAD.HI.U32 R35, R8.reuse, R7, RZ ;  /* 0x0000000708237227 */ /* 0x040fe200078e00ff */
[----:B------:R-:W-:Y:S02]  /*3cf0*/  SEL R11, R19, R34, !P4 ;  /* 0x00000022130b7207 */ /* 0x000fe40006000000 */
[----:B------:R-:W-:Y:S01]  /*3d00*/  SHF.R.U32.HI R36, RZ, R17, R36 ;  /* 0x00000011ff247219 */ /* 0x000fe20000011624 */
[----:B------:R-:W-:Y:S01]  /*3d10*/  IMAD.HI.U32 R38, R3, R4, RZ ;  /* 0x0000000403267227 */ /* 0x000fe200078e00ff */
[----:B------:R-:W-:Y:S03]  /*3d20*/  SHF.R.U32.HI R35, RZ, R18, R35 ;  /* 0x00000012ff237219 */ /* 0x000fe60000011623 */
[----:B------:R-:W-:Y:S01]  /*3d30*/  IMAD.HI.U32 R34, R11, R4, RZ ;  /* 0x000000040b227227 */ /* 0x000fe200078e00ff */
[----:B------:R-:W-:Y:S02]  /*3d40*/  @P2 SHF.R.U32.HI R3, RZ, R5, R38 ;  /* 0x00000005ff032219 */ /* 0x000fe40000011626 */
[----:B------:R-:W-:Y:S02]  /*3d50*/  SEL R9, R8, R35, !P0 ;  /* 0x0000002308097207 */ /* 0x000fe40004000000 */
[----:B------:R-:W-:Y:S01]  /*3d60*/  @P2 SHF.R.U32.HI R11, RZ, R5, R34 ;  /* 0x00000005ff0b2219 */ /* 0x000fe20000011622 */
[C---:B------:R-:W-:Y:S01]  /*3d70*/  IMAD R10, R72.reuse, R3, RZ ;  /* 0x00000003480a7224 */ /* 0x040fe200078e02ff */
[----:B------:R-:W-:Y:S01]  /*3d80*/  SEL R3, R13, R36, !P4 ;  /* 0x000000240d037207 */ /* 0x000fe20006000000 */
[C---:B------:R-:W-:Y:S03]  /*3d90*/  IMAD.HI.U32 R14, R9.reuse, R4, RZ ;  /* 0x00000004090e7227 */ /* 0x040fe600078e00ff */
[----:B------:R-:W-:Y:S01]  /*3da0*/  ISETP.GE.AND P0, PT, R9, R10, PT ;  /* 0x0000000a0900720c */ /* 0x000fe20003f06270 */
[C---:B------:R-:W-:Y:S01]  /*3db0*/  IMAD R12, R72.reuse, R11, RZ ;  /* 0x0000000b480c7224 */ /* 0x040fe200078e02ff */
[-C--:B------:R-:W-:Y:S04]  /*3dc0*/  SHF.R.U32.HI R14, RZ, R5.reuse, R14 ;  /* 0x00000005ff0e7219 */ /* 0x080fe8000001160e */
[----:B------:R-:W-:Y:S02]  /*3dd0*/  ISETP.GE.OR P0, PT, R3, R12, P0 ;  /* 0x0000000c0300720c */ /* 0x000fe40000706670 */
[----:B------:R-:W-:Y:S05]  /*3de0*/  SEL R15, R9, R14, !P2 ;  /* 0x0000000e090f7207 */ /* 0x000fea0005000000 */
[----:B------:R-:W-:Y:S04]  /*3df0*/  IMAD.MOV R14, RZ, RZ, -R15 ;  /* 0x000000ffff0e7224 */ /* 0x000fe800078e0a0f */
[----:B------:R-:W-:Y:S02]  /*3e00*/  IMAD R14, R72, R14, R9 ;  /* 0x0000000e480e7224 */ /* 0x000fe400078e0209 */
[C---:B------:R-:W-:Y:S05]  /*3e10*/  @!P0 IMAD.HI.U32 R10, R3.reuse, R4, RZ ;  /* 0x00000004030a8227 */ /* 0x040fea00078e00ff */
[----:B------:R-:W-:Y:S04]  /*3e20*/  @!P0 SHF.R.U32.HI R10, RZ, R5, R10 ;  /* 0x00000005ff0a8219 */ /* 0x000fe8000001160a */
[----:B------:R-:W-:Y:S01]  /*3e30*/  @!P0 SEL R0, R3, R10, !P2 ;  /* 0x0000000a03008207 */ /* 0x000fe20005000000 */
[----:B------:R-:W-:Y:S03]  /*3e40*/  IMAD.MOV R10, RZ, RZ, -R3 ;  /* 0x000000ffff0a7224 */ /* 0x000fe600078e0a03 */
[----:B------:R-:W-:Y:S01]  /*3e50*/  @!P0 IADD3 R15, PT, PT, R15, -R0, RZ ;  /* 0x800000000f0f8210 */ /* 0x000fe20007ffe0ff */
[----:B------:R-:W-:Y:S01]  /*3e60*/  @!P0 IMAD R0, R11, R14, R0 ;  /* 0x0000000e0b008224 */ /* 0x000fe200078e0200 */
[----:B------:R-:W-:Y:S01]  /*3e70*/  IADD3 R11, PT, PT, -R9, RZ, RZ ;  /* 0x000000ff090b7210 */ /* 0x000fe20007ffe1ff */
[----:B------:R-:W-:Y:S02]  /*3e80*/  IMAD R13, R2, R10, R13 ;  /* 0x0000000a020d7224 */ /* 0x000fe400078e020d */
[----:B------:R-:W-:Y:S02]  /*3e90*/  @!P0 IMAD R9, R15, R72, R3 ;  /* 0x000000480f098224 */ /* 0x000fe400078e0203 */
[----:B------:R-:W-:Y:S02]  /*3ea0*/  @!P0 IMAD.MOV.U32 R3, RZ, RZ, R0 ;  /* 0x000000ffff038224 */ /* 0x000fe400078e0000 */
[----:B------:R-:W-:Y:S02]  /*3eb0*/  IMAD R8, R6, R11, R8 ;  /* 0x0000000b06087224 */ /* 0x000fe400078e0208 */
[----:B------:R-:W-:Y:S02]  /*3ec0*/  IMAD R13, R3, R2, R13 ;  /* 0x00000002030d7224 */ /* 0x000fe400078e020d */
[----:B------:R-:W-:Y:S02]  /*3ed0*/  IMAD R8, R9, R6, R8 ;  /* 0x0000000609087224 */ /* 0x000fe400078e0208 */
.L_x_70:
[----:B------:R-:W-:Y:S05]  /*3ee0*/  BRA.U UP1, `(.L_x_71) ;  /* 0x0000000101107547 */ /* 0x000fea000b800000 */
[----:B------:R-:W-:Y:S04]  /*3ef0*/  MOV R0, UR6 ;  /* 0x0000000600007c02 */ /* 0x000fe80008000f00 */
[----:B------:R-:W-:Y:S04]  /*3f00*/  SHF.L.U32 R3, R0, 0x1f, RZ ;  /* 0x0000001f00037819 */ /* 0x000fe800000006ff */
[----:B------:R-:W2:Y:S02]  /*3f10*/  SYNCS.PHASECHK.TRANS64.TRYWAIT P0, [UR7+0xb8], R3 ;  /* 0x0000b803ff0075a7 */ /* 0x000ea40008001107 */
[----:B--2---:R-:W-:Y:S05]  /*3f20*/  @!P0 BRA `(.L_x_72) ;  /* 0x0000007800388947 */ /* 0x004fea0003800000 */
.L_x_71:
[----:B------:R-:W-:Y:S02]  /*3f30*/  R2UR UR35, R21 ;  /* 0x00000000152372ca */ /* 0x000fe400000e0000 */
[----:B------:R-:W-:Y:S02]  /*3f40*/  R2UR UR34, R20 ;  /* 0x00000000142272ca */ /* 0x000fe400000e0000 */
[----:B------:R-:W-:Y:S02]  /*3f50*/  ISETP.NE.U32.AND P2, PT, RZ, UR4, PT ;  /* 0x00000004ff007c0c */ /* 0x000fe4000bf45070 */
[----:B------:R-:W-:Y:S02]  /*3f60*/  SHF.L.U32 R12, R31, 0x1f, RZ ;  /* 0x0000001f1f0c7819 */ /* 0x000fe400000006ff */
[----:B------:R-:W-:Y:S05]  /*3f70*/  ISETP.NE.AND.EX P2, PT, RZ, UR5, PT, P2 ;  /* 0x00000005ff007c0c */ /* 0x000fea000bf45320 */
[----:B------:R-:W-:Y:S02]  /*3f80*/  USHF.L.U32 UR35, UR35, 0x7, URZ ;  /* 0x0000000723237899 */ /* 0x000fe400080006ff */
[----:B------:R-:W-:Y:S01]  /*3f90*/  USHF.L.U32 UR34, UR34, 0x8, URZ ;  /* 0x0000000822227899 */ /* 0x000fe200080006ff */
[----:B------:R-:W-:Y:S11]  /*3fa0*/  BRA.U !UP3, `(.L_x_73) ;  /* 0x000000010b347547 */ /* 0x000ff6000b800000 */
[----:B------:R-:W-:Y:S01]  /*3fb0*/  UPLOP3.LUT UP0, UPT, UPT, UPT, UP2, 0x80, 0x8 ;  /* 0x000000000008789c */ /* 0x000fe20003f0f020 */
[----:B--2---:R-:W-:Y:S02]  /*3fc0*/  HFMA2 R0, -RZ, RZ, 0, 5.9604644775390625e-08 ;  /* 0x00000001ff007431 */ /* 0x004fe400000001ff */
[----:B------:R-:W-:Y:S03]  /*3fd0*/  IMAD.MOV.U32 R171, RZ, RZ, 0x1 ;  /* 0x00000001ffab7424 */ /* 0x000fe600078e00ff */
[----:B------:R-:W-:Y:S05]  /*3fe0*/  PLOP3.LUT P0, PT, PT, PT, UP0, 0x80, 0x8 ;  /* 0x000000000008781c */ /* 0x000fea0003f0f008 */
[----:B------:R-:W2:Y:S01]  /*3ff0*/  @UP0 LDCU.64 UR10, c[0x0][0x888] ;  /* 0x00011100ff0a07ac */ /* 0x000ea20008000a00 */
[----:B------:R-:W-:Y:S07]  /*4000*/  @UP0 UIMAD UR8, UR36, UR4, URZ ;  /* 0x00000004240802a4 */ /* 0x000fee000f8e02ff */
[----:B------:R-:W-:Y:S01]  /*4010*/  @!P0 PRMT R171, R0, 0x7610, R171 ;  /* 0x0000761000ab8816 */ /* 0x000fe200000000ab */
[----:B--2---:R-:W-:Y:S03]  /*4020*/  @UP0 UIMAD.WIDE UR10, UR8, 0x4, UR10 ;  /* 0x00000004080a08a5 */ /* 0x004fe6000f8e020a */
[----:B------:R-:W2:Y:S03]  /*4030*/  @!UP0 LDCU UR8, c[0x0][0x880] ;  /* 0x00011000ff0887ac */ /* 0x000ea60008000800 */
[----:B------:R-:W-:Y:S01]  /*4040*/  IMAD.U32 R10, RZ, RZ, UR10 ;  /* 0x0000000aff0a7e24 */ /* 0x000fe2000f8e00ff */
[----:B------:R-:W-:Y:S05]  /*4050*/  MOV R11, UR11 ;  /* 0x0000000b000b7c02 */ /* 0x000fea0008000f00 */
[----:B-----5:R3:W5:Y:S02]  /*4060*/  @P0 LDG.E R81, desc[UR46][R10.64] ;  /* 0x0000002e0a510981 */ /* 0x020764000c1e1900 */
[----:B--23--:R-:W-:Y:S07]  /*4070*/  @!P0 IMAD.U32 R81, RZ, RZ, UR8 ;  /* 0x00000008ff518e24 */ /* 0x00cfee000f8e00ff */
.L_x_73:
[----:B-----5:R-:W-:Y:S01]  /*4080*/  @!P2 FSETP.EQ.AND P0, PT, R81, RZ, PT ;  /* 0x000000ff5100a20b */ /* 0x020fe20003f02000 */
[----:B------:R-:W-:Y:S01]  /*4090*/  @!UPT UIADD3 URZ, UPT, UPT, URZ, URZ, URZ ;  /* 0x000000fffffff290 */ /* 0x000fe2000fffe0ff */
[----:B------:R-:W-:Y:S11]  /*40a0*/  @!P2 BRA `(.L_x_74) ;  /* 0x000000000014a947 */ /* 0x000ff60003800000 */
[----:B------:R-:W-:Y:S02]  /*40b0*/  LOP3.LUT P2, RZ, R171, 0xff, RZ, 0xc0, !PT ;  /* 0x000000ffabff7812 */ /* 0x000fe4000784c0ff */
[----:B------:R-:W-:Y:S04]  /*40c0*/  PLOP3.LUT P0, PT, PT, PT, UP0, 0x80, 0x8 ;  /* 0x000000000008781c */ /* 0x000fe80003f0f008 */
[----:B------:R-:W-:Y:S07]  /*40d0*/  PLOP3.LUT P0, PT, P0, PT, PT, 0x8, 0x80 ;  /* 0x000000000080781c */ /* 0x000fee000070e170 */
[----:B------:R-:W-:Y:S11]  /*40e0*/  @P2 FSETP.EQ.AND P0, PT, R81, RZ, PT ;  /* 0x000000ff5100220b */ /* 0x000ff60003f02000 */
[----:B------:R-:W-:Y:S02]  /*40f0*/  @!UPT UIADD3 URZ, UPT, UPT, URZ, URZ, URZ ;  /* 0x000000fffffff290 */ /* 0x000fe4000fffe0ff */
.L_x_74:
[----:B------:R-:W3:Y:S01]  /*4100*/  SYNCS.PHASECHK.TRANS64.TRYWAIT P2, [UR7+0x90], R12 ;  /* 0x0000900cff0075a7 */ /* 0x000ee20008041107 */
[----:B------:R-:W-:Y:S04]  /*4110*/  ELECT P4, URZ, PT ;  /* 0x0000000000ff782f */ /* 0x000fe80003880000 */
[----:B------:R-:W-:Y:S11]  /*4120*/  PLOP3.LUT P4, PT, P0, P4, PT, 0xf2, 0x2f ;  /* 0x00000000002f781c */ /* 0x000ff60000789e72 */
[----:B------:R-:W-:Y:S02]  /*4130*/  @!UPT UIADD3 URZ, UPT, UPT, URZ, URZ, URZ ;  /* 0x000000fffffff290 */ /* 0x000fe4000fffe0ff */
[----:B-1----:R-:W-:Y:S05]  /*4140*/  @!P4 IADD3 R9, P0, PT, R32, 0x580, RZ ;  /* 0x000005802009c810 */ /* 0x002fea0007f1e0ff */
[----:B--2---:R-:W-:Y:S01]  /*4150*/  @!P4 IMAD.X R0, RZ, RZ, R33, P0 ;  /* 0x000000ffff00c224 */ /* 0x004fe200000e0621 */
[----:B---3--:R-:W-:Y:S07]  /*4160*/  @!P2 BRA `(.L_x_75) ;  /* 0x0000007400c0a947 */ /* 0x008fee0003800000 */
.L_x_161:
[----:B------:R-:W-:Y:S01]  /*4170*/  @!P4 R2UR UR8, R0 ;  /* 0x000000000008c2ca */ /* 0x000fe200000e0000 */
[----:B------:R-:W-:Y:S01]  /*4180*/  VOTEU.ALL UP1, P4 ;  /* 0x0000000000ff7886 */ /* 0x000fe20002020000 */
[----:B------:R-:W-:Y:S01]  /*4190*/  @!P4 R2UR UR9, R9 ;  /* 0x000000000909c2ca */ /* 0x000fe200000e0000 */
[----:B------:R-:W-:Y:S01]  /*41a0*/  @!P4 IMAD.MOV.U32 R0, RZ, RZ, 0x2000 ;  /* 0x00002000ff00c424 */ /* 0x000fe200078e00ff */
[----:B------:R-:W-:Y:S01]  /*41b0*/  UMOV UR10, 0x0 ;  /* 0x00000000000a7882 */ /* 0x000fe20000000000 */
[----:B------:R-:W-:Y:S01]  /*41c0*/  UMOV UR11, 0x10000000 ;  /* 0x10000000000b7882 */ /* 0x000fe20000000000 */
[----:B------:R-:W-:Y:S01]  /*41d0*/  @!UP1 UIADD3 UR32, UPT, UPT, UR7, 0x200, URZ ;  /* 0x0000020007209890 */ /* 0x000fe2000fffe0ff */
[----:B------:R-:W-:Y:S01]  /*41e0*/  @!P4 IADD3 R9, P0, PT, R32, 0x580, RZ ;  /* 0x000005802009c810 */ /* 0x000fe20007f1e0ff */
[----:B------:R-:W-:Y:S05]  /*41f0*/  VOTEU.ALL UP1, P4 ;  /* 0x0000000000ff7886 */ /* 0x000fea0002020000 */
[----:B------:R-:W-:Y:S01]  /*4200*/  IMAD.U32 R11, RZ, RZ, UR8 ;  /* 0x00000008ff0b7e24 */ /* 0x000fe2000f8e00ff */
[----:B------:R-:W-:Y:S01]  /*4210*/  UPRMT UR8, UR37, 0x654, UR33 ;  /* 0x0000065425087896 */ /* 0x000fe20008000021 */
[----:B------:R-:W-:Y:S03]  /*4220*/  IMAD.U32 R10, RZ, RZ, UR9 ;  /* 0x00000009ff0a7e24 */ /* 0x000fe6000f8e00ff */
[----:B------:R-:W-:Y:S02]  /*4230*/  @!P4 R2UR UR15, R11 ;  /* 0x000000000b0fc2ca */ /* 0x000fe400000e0000 */
[----:B------:R-:W-:Y:S11]  /*4240*/  @!P4 R2UR UR14, R10 ;  /* 0x000000000a0ec2ca */ /* 0x000ff600000e0000 */
[----:B------:R-:W-:Y:S02]  /*4250*/  @!UPT UIADD3 URZ, UPT, UPT, URZ, URZ, URZ ;  /* 0x000000fffffff290 */ /* 0x000fe4000fffe0ff */
[----:B------:R2:W-:Y:S01]  /*4260*/  @!UP1 UTMALDG.3D [UR32], [UR14], desc[UR10] ;  /* 0x00000a200e0095b4 */ /* 0x0005e20008011000 */
[----:B------:R3:W-:Y:S01]  /*4270*/  @!P4 SYNCS.ARRIVE.TRANS64.RED.A0TR RZ, [UR7+0x70], R0 ;  /* 0x00007000ffffc9a7 */ /* 0x0007e20008300407 */
[----:B------:R-:W-:Y:S01]  /*4280*/  SYNCS.ARRIVE.TRANS64.RED.A1T0 RZ, [UR8], RZ ;  /* 0x000000ffffff79a7 */ /* 0x000fe20008100408 */
[----:B---3--:R-:W-:Y:S01]  /*4290*/  @!P4 IMAD.X R0, RZ, RZ, R33, P0 ;  /* 0x000000ffff00c224 */ /* 0x008fe200000e0621 */
[----:B------:R-:W3:Y:S02]  /*42a0*/  SYNCS.PHASECHK.TRANS64.TRYWAIT P2, [UR7+0x98], R12 ;  /* 0x0000980cff0075a7 */ /* 0x000ee40008041107 */
[----:B--23--:R-:W-:Y:S05]  /*42b0*/  @!P2 BRA `(.L_x_76) ;  /* 0x000000740084a947 */ /* 0x00cfea0003800000 */
.L_x_163:
        /* <DEDUP_REMOVED lines=8> */
[----:B------:R-:W-:Y:S01]  /*4340*/  @!UP1 UIADD3 UR24, UPT, UPT, UR7, 0x2200, URZ ;  /* 0x0000220007189890 */ /* 0x000fe2000fffe0ff */
[----:B------:R-:W-:Y:S01]  /*4350*/  VOTEU.ALL UP1, P4 ;  /* 0x0000000000ff7886 */ /* 0x000fe20002020000 */
[----:B------:R-:W-:Y:S01]  /*4360*/  UMOV UR27, UR35 ;  /* 0x00000023001b7c82 */ /* 0x000fe20008000000 */
[----:B------:R-:W-:Y:S02]  /*4370*/  UMOV UR28, UR36 ;  /* 0x00000024001c7c82 */ /* 0x000fe40008000000 */
[----:B------:R-:W-:Y:S01]  /*4380*/  IMAD.U32 R11, RZ, RZ, UR8 ;  /* 0x00000008ff0b7e24 */ /* 0x000fe2000f8e00ff */
[----:B------:R-:W-:Y:S01]  /*4390*/  UPRMT UR8, UR37, 0x654, UR25 ;  /* 0x0000065425087896 */ /* 0x000fe20008000019 */
[----:B------:R-:W-:Y:S02]  /*43a0*/  IMAD.U32 R10, RZ, RZ, UR9 ;  /* 0x00000009ff0a7e24 */ /* 0x000fe4000f8e00ff */
[----:B------:R-:W-:Y:S01]  /*43b0*/  @!P4 IMAD.X R20, RZ, RZ, R33, P0 ;  /* 0x000000ffff14c224 */ /* 0x000fe200000e0621 */
[----:B------:R-:W-:Y:S02]  /*43c0*/  @!P4 R2UR UR15, R11 ;  /* 0x000000000b0fc2ca */ /* 0x000fe400000e0000 */
[----:B------:R-:W-:Y:S11]  /*43d0*/  @!P4 R2UR UR14, R10 ;  /* 0x000000000a0ec2ca */ /* 0x000ff600000e0000 */
[----:B------:R-:W-:Y:S02]  /*43e0*/  @!UPT UIADD3 URZ, UPT, UPT, URZ, URZ, URZ ;  /* 0x000000fffffff290 */ /* 0x000fe4000fffe0ff */
[----:B------:R2:W-:Y:S01]  /*43f0*/  @!UP1 UTMALDG.3D [UR24], [UR14], desc[UR10] ;  /* 0x00000a180e0095b4 */ /* 0x0005e20008011000 */
[----:B------:R2:W-:Y:S01]  /*4400*/  @!P4 SYNCS.ARRIVE.TRANS64.RED.A0TR RZ, [UR7+0x78], R0 ;  /* 0x00007800ffffc9a7 */ /* 0x0005e20008300407 */
[----:B------:R-:W-:Y:S01]  /*4410*/  SYNCS.ARRIVE.TRANS64.RED.A1T0 RZ, [UR8], RZ ;  /* 0x000000ffffff79a7 */ /* 0x000fe20008100408 */
[----:B------:R-:W3:Y:S02]  /*4420*/  SYNCS.PHASECHK.TRANS64.TRYWAIT P2, [UR7+0xa0], R12 ;  /* 0x0000a00cff0075a7 */ /* 0x000ee40008041107 */
[----:B--23--:R-:W-:Y:S05]  /*4430*/  @!P2 BRA `(.L_x_77) ;  /* 0x00000074003ca947 */ /* 0x00cfea0003800000 */
.L_x_165:
[----:B------:R-:W2:Y:S01]  /*4440*/  LDC.64 R14, c[0x0][0xb10] ;  /* 0x0002c400ff0e7b82 */ /* 0x000ea20000000a00 */
[----:B------:R-:W-:Y:S01]  /*4450*/  @!P4 R2UR UR8, R20 ;  /* 0x000000001408c2ca */ /* 0x000fe200000e0000 */
[----:B------:R-:W-:Y:S01]  /*4460*/  VOTEU.ALL UP1, P4 ;  /* 0x0000000000ff7886 */ /* 0x000fe20002020000 */
[----:B------:R-:W-:Y:S01]  /*4470*/  @!P4 R2UR UR9, R21 ;  /* 0x000000001509c2ca */ /* 0x000fe200000e0000 */
[----:B------:R-:W-:Y:S01]  /*4480*/  UMOV UR10, 0x0 ;  /* 0x00000000000a7882 */ /* 0x000fe20000000000 */
[----:B------:R-:W-:Y:S03]  /*4490*/  UMOV UR11, 0x10000000 ;  /* 0x10000000000b7882 */ /* 0x000fe60000000000 */
[----:B------:R-:W3:Y:S01]  /*44a0*/  LDC.64 R10, c[0x0][0xb18] ;  /* 0x0002c600ff0a7b82 */ /* 0x000ee20000000a00 */
[----:B------:R-:W-:Y:S01]  /*44b0*/  @!UP1 UIADD3 UR18, UPT, UPT, UR34, 0x80, URZ ;  /* 0x0000008022129890 */ /* 0x000fe2000fffe0ff */
[----:B------:R-:W-:Y:S01]  /*44c0*/  @P3 SHF.R.U32.HI R28, RZ, 0x10, R25 ;  /* 0x00000010ff1c3819 */ /* 0x000fe20000011619 */
[----:B------:R-:W-:Y:S01]  /*44d0*/  @!UP1 UIADD3 UR16, UPT, UPT, UR7, 0x4200, URZ ;  /* 0x0000420007109890 */ /* 0x000fe2000fffe0ff */
[----:B------:R-:W-:Y:S01]  /*44e0*/  VIADD R30, R30, 0x1 ;  /* 0x000000011e1e7836 */ /* 0x000fe20000000000 */
[----:B------:R-:W-:Y:S03]  /*44f0*/  VOTEU.ALL UP1, P4 ;  /* 0x0000000000ff7886 */ /* 0x000fe60002020000 */
[----:B------:R-:W5:Y:S01]  /*4500*/  @!P1 LDC R0, c[0x0][0xb20] ;  /* 0x0002c800ff009b82 */ /* 0x000f620000000800 */
[----:B------:R-:W-:Y:S01]  /*4510*/  UMOV UR19, UR35 ;  /* 0x0000002300137c82 */ /* 0x000fe20008000000 */
[----:B------:R-:W-:Y:S01]  /*4520*/  IMAD.U32 R21, RZ, RZ, UR8 ;  /* 0x00000008ff157e24 */ /* 0x000fe2000f8e00ff */
[----:B------:R-:W-:Y:S05]  /*4530*/  UMOV UR20, UR36 ;  /* 0x0000002400147c82 */ /* 0x000fea0008000000 */
[----:B-1----:R-:W1:Y:S01]  /*4540*/  @!P1 LDC R3, c[0x0][0xb0c] ;  /* 0x0002c300ff039b82 */ /* 0x002e620000000800 */
[----:B------:R-:W-:Y:S01]  /*4550*/  IMAD.U32 R20, RZ, RZ, UR9 ;  /* 0x00000009ff147e24 */ /* 0x000fe2000f8e00ff */
[----:B------:R-:W-:Y:S01]  /*4560*/  UPRMT UR8, UR37, 0x654, UR17 ;  /* 0x0000065425087896 */ /* 0x000fe20008000011 */
[----:B------:R-:W-:Y:S03]  /*4570*/  @!P4 R2UR UR15, R21 ;  /* 0x00000000150fc2ca */ /* 0x000fe600000e0000 */
[----:B------:R-:W-:Y:S01]  /*4580*/  @!P4 R2UR UR14, R20 ;  /* 0x00000000140ec2ca */ /* 0x000fe200000e0000 */
[----:B------:R-:W-:Y:S11]  /*4590*/  @!P4 IMAD.MOV.U32 R20, RZ, RZ, 0x2000 ;  /* 0x00002000ff14c424 */ /* 0x000ff600078e00ff */
[----:B------:R-:W-:Y:S01]  /*45a0*/  @!UPT UIADD3 URZ, UPT, UPT, URZ, URZ, URZ ;  /* 0x000000fffffff290 */ /* 0x000fe2000fffe0ff */
[----:B------:R1:W-:Y:S01]  /*45b0*/  @!UP1 UTMALDG.3D [UR16], [UR14], desc[UR10] ;  /* 0x00000a100e0095b4 */ /* 0x0003e20008011000 */
[----:B------:R1:W-:Y:S02]  /*45c0*/  @!P4 SYNCS.ARRIVE.TRANS64.RED.A0TR RZ, [UR7+0x80], R20 ;  /* 0x00008014ffffc9a7 */ /* 0x0003e40008300407 */
[----:B-1----:R-:W-:Y:S01]  /*45d0*/  @!P1 ISETP.NE.AND P2, PT, R3, 0x1, PT ;  /* 0x000000010300980c */ /* 0x002fe20003f45270 */
[C---:B--2---:R-:W-:Y:S01]  /*45e0*/  @!P1 IMAD.HI.U32 R14, R13.reuse, R14, RZ ;  /* 0x0000000e0d0e9227 */ /* 0x044fe200078e00ff */
[----:B---3--:R-:W-:Y:S03]  /*45f0*/  @!P1 ISETP.NE.AND P0, PT, R10, 0x1, PT ;  /* 0x000000010a00980c */ /* 0x008fe60003f05270 */
[C---:B------:R-:W-:Y:S01]  /*4600*/  @!P1 IMAD.HI.U32 R11, R8.reuse, R11, RZ ;  /* 0x0000000b080b9227 */ /* 0x040fe200078e00ff */
[----:B------:R-:W-:Y:S04]  /*4610*/  @!P1 SHF.R.U32.HI R14, RZ, R15, R14 ;  /* 0x0000000fff0e9219 */ /* 0x000fe8000001160e */
[----:B-----5:R-:W-:Y:S01]  /*4620*/  @!P1 SHF.R.U32.HI R9, RZ, R0, R11 ;  /* 0x00000000ff099219 */ /* 0x020fe2000001160b */
[----:B------:R-:W-:Y:S01]  /*4630*/  SYNCS.ARRIVE.TRANS64.RED.A1T0 RZ, [UR8], RZ ;  /* 0x000000ffffff79a7 */ /* 0x000fe20008100408 */
[----:B------:R-:W-:Y:S02]  /*4640*/  @!P1 SEL R14, R13, R14, !P2 ;  /* 0x0000000e0d0e9207 */ /* 0x000fe40005000000 */
[----:B------:R-:W-:Y:S01]  /*4650*/  @!P1 SEL R9, R8, R9, !P0 ;  /* 0x0000000908099207 */ /* 0x000fe20004000000 */
[----:B------:R-:W1:Y:S04]  /*4660*/  SYNCS.PHASECHK.TRANS64.TRYWAIT P5, [UR7+0xa8], R12 ;  /* 0x0000a80cff0075a7 */ /* 0x000e6800080a1107 */
[----:B------:R-:W-:Y:S02]  /*4670*/  @!P1 IMAD.IADD R0, R9, 0x1, -R14 ;  /* 0x0000000109009824 */ /* 0x000fe400078e0a0e */
[----:B------:R-:W-:Y:S02]  /*4680*/  @!P1 IMAD.IADD R9, R14, 0x1, -R9 ;  /* 0x000000010e099824 */ /* 0x000fe400078e0a09 */
[----:B------:R-:W-:Y:S02]  /*4690*/  @!P1 IMAD R13, R0, R3, R13 ;  /* 0x00000003000d9224 */ /* 0x000fe400078e020d */
[----:B------:R-:W-:Y:S01]  /*46a0*/  @!P1 IMAD R8, R9, R10, R8 ;  /* 0x0000000a09089224 */ /* 0x000fe200078e0208 */
[----:B-1----:R-:W-:Y:S06]  /*46b0*/  @!P5 BRA `(.L_x_78) ;  /* 0x0000007000b4d947 */ /* 0x002fec0003800000 */
.L_x_167:
[----:B-1----:R-:W-:Y:S01]  /*46c0*/  @!P4 IADD3 R3, P0, PT, R32, 0x580, RZ ;  /* 0x000005802003c810 */ /* 0x002fe20007f1e0ff */
[----:B------:R-:W-:Y:S01]  /*46d0*/  VOTEU.ALL UP1, P4 ;  /* 0x0000000000ff7886 */ /* 0x000fe20002020000 */
[----:B------:R-:W-:Y:S01]  /*46e0*/  UMOV UR18, 0x0 ;  /* 0x0000000000127882 */ /* 0x000fe20000000000 */
[----:B------:R-:W-:Y:S01]  /*46f0*/  UMOV UR19, 0x10000000 ;  /* 0x1000000000137882 */ /* 0x000fe20000000000 */
[----:B------:R-:W-:Y:S01]  /*4700*/  @!P4 R2UR UR9, R3 ;  /* 0x000000000309c2ca */ /* 0x000fe200000e0000 */
[----:B------:R-:W-:Y:S01]  /*4710*/  @!P4 IMAD.X R0, RZ, RZ, R33, P0 ;  /* 0x000000ffff00c224 */ /* 0x000fe200000e0621 */
[----:B------:R-:W-:Y:S01]  /*4720*/  @!UP1 UIADD3 UR10, UPT, UPT, UR34, 0xc0, URZ ;  /* 0x000000c0220a9890 */ /* 0x000fe2000fffe0ff */
[----:B------:R-:W-:Y:S01]  /*4730*/  ISETP.NE.AND P0, PT, R30, 0x2, PT ;  /* 0x000000021e00780c */ /* 0x000fe20003f05270 */
[----:B------:R-:W-:Y:S01]  /*4740*/  UMOV UR11, UR35 ;  /* 0x00000023000b7c82 */ /* 0x000fe20008000000 */
[----:B------:R-:W-:Y:S01]  /*4750*/  UMOV UR12, UR36 ;  /* 0x00000024000c7c82 */ /* 0x000fe20008000000 */
[----:B------:R-:W-:Y:S01]  /*4760*/  @!P4 R2UR UR8, R0 ;  /* 0x000000000008c2ca */ /* 0x000fe200000e0000 */
[----:B------:R-:W-:Y:S01]  /*4770*/  IMAD.IADD R20, R8, 0x1, R147 ;  /* 0x0000000108147824 */ /* 0x000fe200078e0293 */
[----:B------:R-:W-:Y:S01]  /*4780*/  @P3 R2UR UR36, R28 ;  /* 0x000000001c2432ca */ /* 0x000fe200000e0000 */
[----:B------:R-:W-:Y:S01]  /*4790*/  IMAD.IADD R21, R13, 0x1, R170 ;  /* 0x000000010d157824 */ /* 0x000fe200078e02aa */
[----:B------:R-:W-:Y:S02]  /*47a0*/  SEL R0, RZ, 0x1, P0 ;  /* 0x00000001ff007807 */ /* 0x000fe40000000000 */
[----:B------:R-:W-:Y:S01]  /*47b0*/  LOP3.LUT R31, R31, 0x1, RZ, 0x3c, !PT ;  /* 0x000000011f1f7812 */ /* 0x000fe200078e3cff */
[----:B------:R-:W-:Y:S01]  /*47c0*/  IMAD.U32 R10, RZ, RZ, UR9 ;  /* 0x00000009ff0a7e24 */ /* 0x000fe2000f8e00ff */
[----:B------:R-:W-:Y:S01]  /*47d0*/  @!UP1 UIADD3 UR9, UPT, UPT, UR7, 0x88, URZ ;  /* 0x0000008807099890 */ /* 0x000fe2000fffe0ff */
[----:B------:R-:W-:Y:S02]  /*47e0*/  LOP3.LUT R29, R29, R0, RZ, 0x3c, !PT ;  /* 0x000000001d1d7212 */ /* 0x000fe400078e3cff */
[----:B------:R-:W-:Y:S02]  /*47f0*/  SEL R30, R30, RZ, P0 ;  /* 0x000000ff1e1e7207 */ /* 0x000fe40000000000 */
[----:B------:R-:W-:Y:S01]  /*4800*/  IMAD.U32 R11, RZ, RZ, UR8 ;  /* 0x00000008ff0b7e24 */ /* 0x000fe2000f8e00ff */
[----:B------:R-:W-:Y:S01]  /*4810*/  @!P4 R2UR UR14, R10 ;  /* 0x000000000a0ec2ca */ /* 0x000fe200000e0000 */
[----:B------:R-:W-:Y:S01]  /*4820*/  @!UP1 UIADD3 UR8, UPT, UPT, UR7, 0x6200, URZ ;  /* 0x0000620007089890 */ /* 0x000fe2000fffe0ff */
[----:B------:R-:W-:Y:S02]  /*4830*/  VOTEU.ALL UP1, P4 ;  /* 0x0000000000ff7886 */ /* 0x000fe40002020000 */
[----:B------:R-:W-:Y:S11]  /*4840*/  @!P4 R2UR UR15, R11 ;  /* 0x000000000b0fc2ca */ /* 0x000ff600000e0000 */
[----:B------:R-:W-:Y:S02]  /*4850*/  @!UPT UIADD3 URZ, UPT, UPT, URZ, URZ, URZ ;  /* 0x000000fffffff290 */ /* 0x000fe4000fffe0ff */
[----:B------:R2:W-:Y:S01]  /*4860*/  @!UP1 UTMALDG.3D [UR8], [UR14], desc[UR18] ;  /* 0x000012080e0095b4 */ /* 0x0005e20008011000 */
[----:B------:R2:W-:Y:S01]  /*4870*/  @!P4 SYNCS.ARRIVE.TRANS64.RED.A0TR RZ, [UR7+0x88], R23 ;  /* 0x00008817ffffc9a7 */ /* 0x0005e20008300407 */
[----:B------:R-:W-:Y:S01]  /*4880*/  UPLOP3.LUT UP1, UPT, UPT, UPT, UPT, 0x80, 0x8 ;  /* 0x000000000008789c */ /* 0x000fe20003f2f070 */
[----:B------:R-:W-:Y:S01]  /*4890*/  SYNCS.ARRIVE.TRANS64.RED.A1T0 RZ, [UR13], RZ ;  /* 0x000000ffffff79a7 */ /* 0x000fe2000810040d */
[----:B------:R-:W-:Y:S09]  /*48a0*/  @P3 BRA `(.L_x_79) ;  /* 0xfffffff000943947 */ /* 0x000ff2000383ffff */
[----:B------:R-:W-:-:S04]  /*48b0*/  SHF.L.U32 R3, R31, 0x1f, RZ ;  /* 0x0000001f1f037819 */ /* 0x000fc800000006ff */
[----:B------:R-:W1:Y:S02]  /*48c0*/  SYNCS.PHASECHK.TRANS64.TRYWAIT P0, [UR7+0x90], R3 ;  /* 0x00009003ff0075a7 */ /* 0x000e640008001107 */
[----:B-1----:R-:W-:Y:S05]  /*48d0*/  @!P0 BRA `(.L_x_80) ;  /* 0x0000007000448947 */ /* 0x002fea0003800000 */
.L_x_169:
[----:B------:R-:W3:Y:S02]  /*48e0*/  SYNCS.PHASECHK.TRANS64.TRYWAIT P0, [UR7+0x98], R3 ;  /* 0x00009803ff0075a7 */ /* 0x000ee40008001107 */
[----:B---3--:R-:W-:Y:S05]  /*48f0*/  @!P0 BRA `(.L_x_81) ;  /* 0x0000007000548947 */ /* 0x008fea0003800000 */
.L_x_171:
[----:B------:R-:W3:Y:S02]  /*4900*/  SYNCS.PHASECHK.TRANS64.TRYWAIT P0, [UR7+0xa0], R3 ;  /* 0x0000a003ff0075a7 */ /* 0x000ee40008001107 */
[----:B---3--:R-:W-:Y:S05]  /*4910*/  @!P0 BRA `(.L_x_82) ;  /* 0x0000007000648947 */ /* 0x008fea0003800000 */
.L_x_173:
[----:B-1----:R-:W-:-:S07]  /*4920*/  MOV R0, UR7 ;  /* 0x0000000700007c02 */ /* 0x002fce0008000f00 */
.L_x_83:
[----:B-1----:R-:W-:-:S04]  /*4930*/  SHF.L.U32 R3, R31, 0x1f, RZ ;  /* 0x0000001f1f037819 */ /* 0x002fc800000006ff */
[----:B------:R1:W3:Y:S03]  /*4940*/  SYNCS.PHASECHK.TRANS64.TRYWAIT P0, [R0+URZ+0xa8], R3 ;  /* 0x0000a803000075a7 */ /* 0x0002e600080011ff */
[----:B---3--:R-:W-:Y:S05]  /*4950*/  @!P0 NANOSLEEP.SYNCS 0x989680 ;  /* 0x009896800000895d */ /* 0x008fea0003900000 */
[----:B------:R-:W3:Y:S02]  /*4960*/  @!P0 SYNCS.PHASECHK.TRANS64 P0, [R0+URZ+0xa8], R3 ;  /* 0x0000a803000085a7 */ /* 0x000ee400080010ff */
[----:B--23--:R-:W-:Y:S05]  /*4970*/  @P0 EXIT ;  /* 0x000000000000094d */ /* 0x00cfea0003800000 */
[----:B------:R-:W-:Y:S05]  /*4980*/  BRA `(.L_x_83) ;  /* 0xfffffffc00e87947 */ /* 0x000fea000383ffff */
.L_x_68:
[----:B------:R-:W-:-:S06]  /*4990*/  UISETP.GE.AND UP1, UPT, UR8, 0x4, UPT ;  /* 0x000000040800788c */ /* 0x000fcc000bf26270 */
[----:B------:R-:W-:-:S13]  /*49a0*/  PLOP3.LUT P0, PT, PT, PT, UP1, 0x80, 0x8 ;  /* 0x000000000008781c */ /* 0x000fda0003f0f018 */
[----:B------:R-:W-:Y:S05]  /*49b0*/  @!P0 EXIT ;  /* 0x000000000000894d */ /* 0x000fea0003800000 */
[----:B------:R-:W-:Y:S01]  /*49c0*/  BAR.SYNC.DEFER_BLOCKING 0x6, 0xa0 ;  /* 0x0182800000007b1d */ /* 0x000fe20000010000 */
[C---:B------:R-:W-:Y:S01]  /*49d0*/  IMAD.SHL.U32 R3, R185.reuse, 0x40, RZ ;  /* 0x00000040b9037824 */ /* 0x040fe200078e00ff */
[C---:B------:R-:W-:Y:S01]  /*49e0*/  LOP3.LUT R189, R185.reuse, 0x60, RZ, 0xc0, !PT ;  /* 0x00000060b9bd7812 */ /* 0x040fe200078ec0ff */
[C---:B------:R-:W-:Y:S01]  /*49f0*/  IMAD.SHL.U32 R172, R185.reuse, 0x8, RZ ;  /* 0x00000008b9ac7824 */ /* 0x040fe200078e00ff */
[C---:B------:R-:W-:Y:S01]  /*4a00*/  LOP3.LUT R187, R185.reuse, 0x2, RZ, 0xc0, !PT ;  /* 0x00000002b9bb7812 */ /* 0x040fe200078ec0ff */
[----:B------:R-:W-:Y:S01]  /*4a10*/  IMAD.U32 R79, R185, 0x10000, RZ ;  /* 0x00010000b94f7824 */ /* 0x000fe200078e00ff */
[----:B------:R-:W-:Y:S02]  /*4a20*/  UMOV UR49, 0x400 ;  /* 0x0000040000317882 */ /* 0x000fe40000000000 */
[----:B------:R-:W1:Y:S01]  /*4a30*/  LDC R177, c[0x0][0x370] ;  /* 0x0000dc00ffb17b82 */ /* 0x000e620000000800 */
[----:B------:R-:W-:Y:S01]  /*4a40*/  ULEA UR49, UR37, UR49, 0x18 ;  /* 0x0000003125317291 */ /* 0x000fe2000f8ec0ff */
[----:B------:R-:W-:Y:S01]  /*4a50*/  LOP3.LUT R5, R3, 0x180, RZ, 0xc0, !PT ;  /* 0x0000018003057812 */ /* 0x000fe200078ec0ff */
[----:B------:R-:W-:Y:S01]  /*4a60*/  HFMA2 R191, -RZ, RZ, 0, 0 ;  /* 0x00000000ffbf7431 */ /* 0x000fe200000001ff */
[----:B------:R-:W-:Y:S01]  /*4a70*/  LOP3.LUT R79, R79, 0x600000, RZ, 0xc0, !PT ;  /* 0x006000004f4f7812 */ /* 0x000fe200078ec0ff */
[----:B------:R-:W-:Y:S01]  /*4a80*/  UIADD3 UR4, UPT, UPT, UR49, 0x8200, URZ ;  /* 0x0000820031047890 */ /* 0x000fe2000fffe0ff */
[----:B------:R-:W-:Y:S01]  /*4a90*/  LOP3.LUT R172, R5, 0x30, R172, 0xf8, !PT ;  /* 0x0000003005ac7812 */ /* 0x000fe200078ef8ac */
[----:B------:R-:W-:Y:S01]  /*4aa0*/  IMAD.MOV.U32 R76, RZ, RZ, RZ ;  /* 0x000000ffff4c7224 */ /* 0x000fe200078e00ff */
[----:B------:R-:W2:Y:S01]  /*4ab0*/  LDC R74, c[0x0][0xb0c] ;  /* 0x0002c300ff4a7b82 */ /* 0x000ea20000000800 */
[----:B------:R-:W-:-:S02]  /*4ac0*/  LOP3.LUT R185, R185, 0x4, RZ, 0xc0, !PT ;  /* 0x00000004b9b97812 */ /* 0x000fc400078ec0ff */
[----:B------:R-:W-:Y:S02]  /*4ad0*/  CS2R R182, SRZ ;  /* 0x0000000000b67805 */ /* 0x000fe4000001ff00 */
[----:B------:R-:W-:Y:S02]  /*4ae0*/  LOP3.LUT R172, R172, 0x1e40, R3, 0xf8, !PT ;  /* 0x00001e40acac7812 */ /* 0x000fe400078ef803 */
[----:B------:R-:W-:Y:S02]  /*4af0*/  CS2R R180, SRZ ;  /* 0x0000000000b47805 */ /* 0x000fe4000001ff00 */
[----:B------:R-:W-:Y:S01]  /*4b00*/  IADD3 R184, PT, PT, -R185, 0x2, RZ ;  /* 0x00000002b9b87810 */ /* 0x000fe20007ffe1ff */
[----:B------:R-:W-:Y:S01]  /*4b10*/  IMAD.MOV R176, RZ, RZ, -R187 ;  /* 0x000000ffffb07224 */ /* 0x000fe200078e0abb */
[----:B------:R-:W-:Y:S01]  /*4b20*/  MOV R188, UR4 ;  /* 0x0000000400bc7c02 */ /* 0x000fe20008000f00 */
[----:B------:R-:W4:Y:S01]  /*4b30*/  LDC R174, c[0x0][0xb20] ;  /* 0x0002c800ffae7b82 */ /* 0x000f220000000800 */
[----:B------:R-:W3:Y:S01]  /*4b40*/  LDS R0, [UR49+0x150] ;  /* 0x00015031ff007984 */ /* 0x000ee20008000800 */
[----:B------:R-:W-:Y:S01]  /*4b50*/  VIADD R186, R172, UR49 ;  /* 0x00000031acba7c36 */ /* 0x000fe20008000000 */
[----:B------:R-:W1:Y:S01]  /*4b60*/  LDCU.64 UR52, c[0x0][0x348] ;  /* 0x00006900ff3477ac */ /* 0x000e620008000a00 */
[----:B------:R-:W-:-:S02]  /*4b70*/  IMAD.MOV R175, RZ, RZ, -R185 ;  /* 0x000000ffffaf7224 */ /* 0x000fc400078e0ab9 */
[----:B------:R-:W-:Y:S01]  /*4b80*/  VIADD R186, R186, 0x200 ;  /* 0x00000200baba7836 */ /* 0x000fe20000000000 */
[----:B------:R-:W1:Y:S01]  /*4b90*/  LDCU.64 UR38, c[0x0][0x888] ;  /* 0x00011100ff2677ac */ /* 0x000e620008000a00 */
[----:B------:R-:W1:Y:S01]  /*4ba0*/  LDC R73, c[0x0][0xb30] ;  /* 0x0002cc00ff497b82 */ /* 0x000e620000000800 */
[----:B------:R-:W1:Y:S01]  /*4bb0*/  LDCU.64 UR44, c[0x0][0x890] ;  /* 0x00011200ff2c77ac */ /* 0x000e620008000a00 */
[----:B------:R-:W-:-:S06]  /*4bc0*/  UIADD3 UR48, UPT, UPT, UR49, 0x200, URZ ;  /* 0x0000020031307890 */ /* 0x000fcc000fffe0ff */
[----:B------:R-:W1:Y:S08]  /*4bd0*/  LDC.64 R168, c[0x0][0xb10] ;  /* 0x0002c400ffa87b82 */ /* 0x000e700000000a00 */
[----:B------:R-:W1:Y:S08]  /*4be0*/  LDC.64 R70, c[0x0][0xb18] ;  /* 0x0002c600ff467b82 */ /* 0x000e700000000a00 */
[----:B------:R-:W1:Y:S08]  /*4bf0*/  LDC.64 R68, c[0x0][0xb28] ;  /* 0x0002ca00ff447b82 */ /* 0x000e700000000a00 */
[----:B------:R-:W1:Y:S01]  /*4c00*/  LDC.64 R166, c[0x0][0x8b0] ;  /* 0x00022c00ffa67b82 */ /* 0x000e620000000a00 */
[----:B---3--:R-:W-:-:S07]  /*4c10*/  IMAD.IADD R79, R0, 0x1, R79 ;  /* 0x00000001004f7824 */ /* 0x008fce00078e024f */
[----:B------:R-:W3:Y:S08]  /*4c20*/  LDC.64 R164, c[0x0][0x8a8] ;  /* 0x00022a00ffa47b82 */ /* 0x000ef00000000a00 */
[----:B--2-4-:R-:W1:Y:S02]  /*4c30*/  LDC R178, c[0x0][0x374] ;  /* 0x0000dd00ffb27b82 */ /* 0x014e640000000800 */
.L_x_128:
[C---:B------:R-:W-:Y:S02]  /*4c40*/  LEA R0, R191.reuse, UR49, 0x3 ;  /* 0x00000031bf007c11 */ /* 0x040fe4000f8e18ff */
[----:B------:R-:W-:Y:S02]  /*4c50*/  SHF.L.U32 R3, R182, 0x1f, RZ ;  /* 0x0000001fb6037819 */ /* 0x000fe400000006ff */
[----:B------:R-:W-:Y:S02]  /*4c60*/  LEA R16, R191, UR49, 0x4 ;  /* 0x00000031bf107c11 */ /* 0x000fe4000f8e20ff */
[----:B------:R-:W2:Y:S02]  /*4c70*/  SYNCS.PHASECHK.TRANS64.TRYWAIT P0, [R0+URZ+0xc0], R3 ;  /* 0x0000c003000075a7 */ /* 0x000ea400080011ff */
[----:B-12---:R-:W-:Y:S05]  /*4c80*/  @!P0 BRA `(.L_x_84) ;  /* 0x0000006c00a08947 */ /* 0x006fea0003800000 */
.L_x_174:
[----:B------:R-:W4:Y:S01]  /*4c90*/  LDC.64 R12, c[0x0][0xb10] ;  /* 0x0002c400ff0c7b82 */ /* 0x000f220000000a00 */
[----:B------:R-:W3:Y:S01]  /*4ca0*/  LDS.128 R16, [R16+0x130] ;  /* 0x0001300010107984 */ /* 0x000ee20000000c00 */
[----:B-1----:R-:W-:Y:S01]  /*4cb0*/  ISETP.NE.AND P1, PT, R73, 0x1, PT ;  /* 0x000000014900780c */ /* 0x002fe20003f25270 */
[----:B--2---:R-:W-:Y:S01]  /*4cc0*/  VIADD R0, R0, 0xd0 ;  /* 0x000000d000007836 */ /* 0x004fe20000000000 */
[----:B------:R-:W-:Y:S04]  /*4cd0*/  ISETP.GE.AND P0, PT, R72, 0x1, PT ;  /* 0x000000014800780c */ /* 0x000fe80003f06270 */
[----:B------:R-:W1:Y:S01]  /*4ce0*/  LDC.64 R10, c[0x0][0xb18] ;  /* 0x0002c600ff0a7b82 */ /* 0x000e620000000a00 */
[----:B------:R-:W-:Y:S01]  /*4cf0*/  PRMT R0, RZ, 0x654, R0 ;  /* 0x00000654ff007816 */ /* 0x000fe20000000000 */
[----:B------:R-:W-:Y:S01]  /*4d00*/  @!PT LDS RZ, [RZ] ;  /* 0x00000000fffff984 */ /* 0x000fe20000000800 */
[----:B------:R-:W-:Y:S01]  /*4d10*/  @!PT LDS RZ, [RZ] ;  /* 0x00000000fffff984 */ /* 0x000fe20000000800 */
[----:B------:R-:W-:Y:S01]  /*4d20*/  @!PT LDS RZ, [RZ] ;  /* 0x00000000fffff984 */ /* 0x000fe20000000800 */
[----:B------:R-:W-:Y:S01]  /*4d30*/  @!PT LDS RZ, [RZ] ;  /* 0x00000000fffff984 */ /* 0x000fe20000000800 */
[----:B------:R2:W-:Y:S06]  /*4d40*/  MEMBAR.ALL.CTA ;  /* 0x0000000000007992 */ /* 0x0005ec0000008000 */
[----:B--2---:R-:W2:Y:S01]  /*4d50*/  FENCE.VIEW.ASYNC.S ;  /* 0x00000000000073c6 */ /* 0x004ea20000000000 */
[----:B------:R-:W1:Y:S08]  /*4d60*/  @!P1 LDC R14, c[0x0][0xb20] ;  /* 0x0002c800ff0e9b82 */ /* 0x000e700000000800 */
[----:B------:R-:W1:Y:S01]  /*4d70*/  @!P1 LDC R9, c[0x0][0xb0c] ;  /* 0x0002c300ff099b82 */ /* 0x000e620000000800 */
[----:B--2---:R2:W-:Y:S01]  /*4d80*/  SYNCS.ARRIVE.TRANS64.RED.A1T0 RZ, [R0+URZ], RZ ;  /* 0x000000ff00ff79a7 */ /* 0x0045e200081004ff */
[----:B---3--:R-:W-:Y:S04]  /*4d90*/  LOP3.LUT P4, RZ, R18, 0x1, RZ, 0xc0, !PT ;  /* 0x0000000112ff7812 */ /* 0x008fe8000788c0ff */
[----:B------:R-:W-:Y:S09]  /*4da0*/  P2R R190, PR, RZ, 0x10 ;  /* 0x00000010ffbe7803 */ /* 0x000ff20000000000 */
[----:B------:R-:W-:Y:S02]  /*4db0*/  @P4 MOV R77, R16 ;  /* 0x00000010004d4202 */ /* 0x000fe40000000f00 */
[----:B------:R-:W-:Y:S01]  /*4dc0*/  @P4 LOP3.LUT R75, R17, 0xffff, RZ, 0xc0, !PT ;  /* 0x0000ffff114b4812 */ /* 0x000fe200078ec0ff */
[----:B--2-4-:R-:W-:Y:S06]  /*4dd0*/  @!P0 BRA `(.L_x_85) ;  /* 0x0000000000a48947 */ /* 0x014fec0003800000 */
[----:B------:R-:W-:Y:S01]  /*4de0*/  IMAD.HI.U32 R23, R178, R71, RZ ;  /* 0x00000047b2177227 */ /* 0x000fe200078e00ff */
[----:B------:R-:W-:Y:S02]  /*4df0*/  ISETP.NE.AND P0, PT, R70, 0x1, PT ;  /* 0x000000014600780c */ /* 0x000fe40003f05270 */
[----:B------:R-:W-:Y:S01]  /*4e00*/  ISETP.NE.AND P2, PT, R72, 0x1, PT ;  /* 0x000000014800780c */ /* 0x000fe20003f45270 */
[----:B------:R-:W-:Y:S01]  /*4e10*/  IMAD.HI.U32 R22, R177, R168, RZ ;  /* 0x000000a8b1167227 */ /* 0x000fe200078e00ff */
[----:B------:R-:W-:Y:S02]  /*4e20*/  SHF.R.U32.HI R23, RZ, R174, R23 ;  /* 0x000000aeff177219 */ /* 0x000fe40000011617 */
[----:B------:R-:W-:Y:S01]  /*4e30*/  ISETP.NE.AND P3, PT, R74, 0x1, PT ;  /* 0x000000014a00780c */ /* 0x000fe20003f65270 */
[----:B------:R-:W-:Y:S01]  /*4e40*/  IMAD.HI.U32 R26, R77, R168, RZ ;  /* 0x000000a84d1a7227 */ /* 0x000fe200078e00ff */
[----:B------:R-:W-:Y:S02]  /*4e50*/  SHF.R.U32.HI R22, RZ, R169, R22 ;  /* 0x000000a9ff167219 */ /* 0x000fe40000011616 */
[----:B------:R-:W-:Y:S01]  /*4e60*/  SEL R3, R178, R23, !P0 ;  /* 0x00000017b2037207 */ /* 0x000fe20004000000 */
[----:B------:R-:W-:Y:S01]  /*4e70*/  IMAD.HI.U32 R23, R75, R71, RZ ;  /* 0x000000474b177227 */ /* 0x000fe200078e00ff */
[----:B------:R-:W-:Y:S02]  /*4e80*/  SEL R7, R177, R22, !P3 ;  /* 0x00000016b1077207 */ /* 0x000fe40005800000 */
[----:B------:R-:W-:Y:S01]  /*4e90*/  SHF.R.U32.HI R26, RZ, R169, R26 ;  /* 0x000000a9ff1a7219 */ /* 0x000fe2000001161a */
[-C--:B------:R-:W-:Y:S04]  /*4ea0*/  IMAD.HI.U32 R22, R3, R68.reuse, RZ ;  /* 0x0000004403167227 */ /* 0x080fe800078e00ff */
[----:B------:R-:W-:Y:S01]  /*4eb0*/  IMAD.HI.U32 R24, R7, R68, RZ ;  /* 0x0000004407187227 */ /* 0x000fe200078e00ff */
[-C--:B------:R-:W-:Y:S02]  /*4ec0*/  @P2 SHF.R.U32.HI R3, RZ, R69.reuse, R22 ;  /* 0x00000045ff032219 */ /* 0x080fe40000011616 */
[----:B------:R-:W-:Y:S02]  /*4ed0*/  SHF.R.U32.HI R22, RZ, R174, R23 ;  /* 0x000000aeff167219 */ /* 0x000fe40000011617 */
[----:B------:R-:W-:Y:S01]  /*4ee0*/  @P2 SHF.R.U32.HI R7, RZ, R69, R24 ;  /* 0x00000045ff072219 */ /* 0x000fe20000011618 */
[C---:B------:R-:W-:Y:S01]  /*4ef0*/  IMAD R2, R72.reuse, R3, RZ ;  /* 0x0000000348027224 */ /* 0x040fe200078e02ff */
[----:B------:R-:W-:Y:S02]  /*4f00*/  SEL R5, R75, R22, !P0 ;  /* 0x000000164b057207 */ /* 0x000fe40004000000 */
[----:B------:R-:W-:Y:S01]  /*4f10*/  SEL R3, R77, R26, !P3 ;  /* 0x0000001a4d037207 */ /* 0x000fe20005800000 */
[----:B------:R-:W-:Y:S01]  /*4f20*/  IMAD R4, R72, R7, RZ ;  /* 0x0000000748047224 */ /* 0x000fe200078e02ff */
[C---:B------:R-:W-:Y:S01]  /*4f30*/  ISETP.GE.AND P0, PT, R5.reuse, R2, PT ;  /* 0x000000020500720c */ /* 0x040fe20003f06270 */
[----:B------:R-:W-:Y:S03]  /*4f40*/  IMAD.HI.U32 R6, R5, R68, RZ ;  /* 0x0000004405067227 */ /* 0x000fe600078e00ff */
[----:B------:R-:W-:Y:S01]  /*4f50*/  ISETP.GE.OR P0, PT, R3, R4, P0 ;  /* 0x000000040300720c */ /* 0x000fe20000706670 */
[----:B------:R-:W-:Y:S01]  /*4f60*/  IMAD.MOV R4, RZ, RZ, -R3 ;  /* 0x000000ffff047224 */ /* 0x000fe200078e0a03 */
[-C--:B------:R-:W-:Y:S03]  /*4f70*/  SHF.R.U32.HI R6, RZ, R69.reuse, R6 ;  /* 0x00000045ff067219 */ /* 0x080fe60000011606 */
[----:B------:R-:W-:Y:S01]  /*4f80*/  IMAD R77, R74, R4, R77 ;  /* 0x000000044a4d7224 */ /* 0x000fe200078e024d */
[----:B------:R-:W-:Y:S05]  /*4f90*/  SEL R15, R5, R6, !P2 ;  /* 0x00000006050f7207 */ /* 0x000fea0005000000 */
[----:B------:R-:W-:Y:S02]  /*4fa0*/  IMAD.MOV R6, RZ, RZ, -R15 ;  /* 0x000000ffff067224 */ /* 0x000fe400078e0a0f */
[C---:B------:R-:W-:Y:S04]  /*4fb0*/  @!P0 IMAD.HI.U32 R2, R3.reuse, R68, RZ ;  /* 0x0000004403028227 */ /* 0x040fe800078e00ff */
[----:B------:R-:W-:Y:S01]  /*4fc0*/  IMAD R6, R72, R6, R5 ;  /* 0x0000000648067224 */ /* 0x000fe200078e0205 */
[----:B------:R-:W-:Y:S04]  /*4fd0*/  @!P0 SHF.R.U32.HI R2, RZ, R69, R2 ;  /* 0x00000045ff028219 */ /* 0x000fe80000011602 */
[----:B------:R-:W-:Y:S02]  /*4fe0*/  @!P0 SEL R0, R3, R2, !P2 ;  /* 0x0000000203008207 */ /* 0x000fe40005000000 */
[----:B------:R-:W-:Y:S02]  /*4ff0*/  IADD3 R2, PT, PT, -R5, RZ, RZ ;  /* 0x000000ff05027210 */ /* 0x000fe40007ffe1ff */
[----:B------:R-:W-:Y:S01]  /*5000*/  @!P0 IADD3 R8, PT, PT, R15, -R0, RZ ;  /* 0x800000000f088210 */ /* 0x000fe20007ffe0ff */
[----:B------:R-:W-:Y:S02]  /*5010*/  @!P0 IMAD R0, R7, R6, R0 ;  /* 0x0000000607008224 */ /* 0x000fe400078e0200 */
[----:B------:R-:W-:Y:S02]  /*5020*/  IMAD R75, R70, R2, R75 ;  /* 0x00000002464b7224 */ /* 0x000fe400078e024b */
[----:B------:R-:W-:Y:S02]  /*5030*/  @!P0 IMAD R5, R8, R72, R3 ;  /* 0x0000004808058224 */ /* 0x000fe400078e0203 */
[----:B------:R-:W-:Y:S04]  /*5040*/  @!P0 IMAD.MOV.U32 R3, RZ, RZ, R0 ;  /* 0x000000ffff038224 */ /* 0x000fe800078e0000 */
[----:B------:R-:W-:Y:S02]  /*5050*/  IMAD R77, R3, R74, R77 ;  /* 0x0000004a034d7224 */ /* 0x000fe400078e024d */
[----:B------:R-:W-:Y:S07]  /*5060*/  IMAD R75, R5, R70, R75 ;  /* 0x00000046054b7224 */ /* 0x000fee00078e024b */
.L_x_85:
[----:B-1----:R-:W-:Y:S01]  /*5070*/  @!P1 ISETP.NE.AND P0, PT, R10, 0x1, PT ;  /* 0x000000010a00980c */ /* 0x002fe20003f05270 */
[----:B------:R-:W-:Y:S01]  /*5080*/  @!P1 IMAD.HI.U32 R0, R77, R12, RZ ;  /* 0x0000000c4d009227 */ /* 0x000fe200078e00ff */
[----:B------:R-:W-:Y:S01]  /*5090*/  @!P1 ISETP.NE.AND P2, PT, R9, 0x1, PT ;  /* 0x000000010900980c */ /* 0x000fe20003f45270 */
[----:B------:R-:W-:Y:S01]  /*50a0*/  ULOP3.LUT UP0, URZ, UR48, 0x1b0, URZ, 0xc0, !UPT ;  /* 0x000001b030ff7892 */ /* 0x000fe2000f80c0ff */
[----:B------:R-:W-:Y:S01]  /*50b0*/  R2UR UR42, R21 ;  /* 0x00000000152a72ca */ /* 0x000fe200000e0000 */
[----:B------:R-:W-:Y:S01]  /*50c0*/  @!P1 IMAD.HI.U32 R3, R75, R11, RZ ;  /* 0x0000000b4b039227 */ /* 0x000fe200078e00ff */
[----:B------:R-:W-:Y:S02]  /*50d0*/  @!P1 SHF.R.U32.HI R0, RZ, R13, R0 ;  /* 0x0000000dff009219 */ /* 0x000fe40000011600 */
[----:B------:R-:W-:Y:S01]  /*50e0*/  R2UR UR41, R20 ;  /* 0x00000000142972ca */ /* 0x000fe200000e0000 */
[----:B------:R-:W-:Y:S01]  /*50f0*/  VIADD R191, R191, 0x1 ;  /* 0x00000001bfbf7836 */ /* 0x000fe20000000000 */
[----:B------:R-:W-:Y:S02]  /*5100*/  @!P1 SHF.R.U32.HI R2, RZ, R14, R3 ;  /* 0x0000000eff029219 */ /* 0x000fe40000011603 */
[----:B------:R-:W-:Y:S02]  /*5110*/  @!P1 SEL R3, R77, R0, !P2 ;  /* 0x000000004d039207 */ /* 0x000fe40005000000 */
[----:B------:R-:W-:Y:S02]  /*5120*/  @!P1 SEL R2, R75, R2, !P0 ;  /* 0x000000024b029207 */ /* 0x000fe40004000000 */
[----:B------:R-:W-:Y:S01]  /*5130*/  @P4 SHF.R.U32.HI R179, RZ, 0x10, R17 ;  /* 0x00000010ffb34819 */ /* 0x000fe20000011611 */
[----:B------:R-:W-:Y:S02]  /*5140*/  USHF.L.U32 UR42, UR42, 0x7, URZ ;  /* 0x000000072a2a7899 */ /* 0x000fe400080006ff */
[----:B------:R-:W-:Y:S02]  /*5150*/  @!P1 IMAD.IADD R0, R2, 0x1, -R3 ;  /* 0x0000000102009824 */ /* 0x000fe400078e0a03 */
[----:B------:R-:W-:Y:S01]  /*5160*/  @!P1 IMAD.IADD R2, R3, 0x1, -R2 ;  /* 0x0000000103029824 */ /* 0x000fe200078e0a02 */
[----:B------:R-:W-:Y:S01]  /*5170*/  USHF.L.U32 UR41, UR41, 0x8, URZ ;  /* 0x0000000829297899 */ /* 0x000fe200080006ff */
[----:B------:R-:W-:Y:S02]  /*5180*/  @!P1 IMAD R77, R0, R9, R77 ;  /* 0x00000009004d9224 */ /* 0x000fe400078e024d */
[----:B------:R-:W-:Y:S01]  /*5190*/  @!P1 IMAD R75, R2, R10, R75 ;  /* 0x0000000a024b9224 */ /* 0x000fe200078e024b */
[----:B------:R-:W-:Y:S08]  /*51a0*/  BRA.U !UP0, `(.L_x_86) ;  /* 0x0000000108407547 */ /* 0x000ff0000b800000 */
[----:B------:R-:W1:Y:S01]  /*51b0*/  LDCU.64 UR8, c[0x4][0x88] ;  /* 0x01001100ff0877ac */ /* 0x000e620008000a00 */
[----:B------:R-:W-:Y:S01]  /*51c0*/  MOV R3, 0x0 ;  /* 0x0000000000037802 */ /* 0x000fe20000000f00 */
[----:B------:R-:W-:Y:S02]  /*51d0*/  HFMA2 R12, -RZ, RZ, 0, 5.9604644775390625e-08 ;  /* 0x00000001ff0c7431 */ /* 0x000fe400000001ff */
[----:B------:R-:W-:Y:S02]  /*51e0*/  IMAD.MOV.U32 R8, RZ, RZ, 0x70 ;  /* 0x00000070ff087424 */ /* 0x000fe400078e00ff */
[----:B------:R-:W-:Y:S01]  /*51f0*/  IMAD.MOV.U32 R13, RZ, RZ, RZ ;  /* 0x000000ffff0d7224 */ /* 0x000fe200078e00ff */
[----:B------:R-:W2:Y:S01]  /*5200*/  LDCU.64 UR6, c[0x4][0x90] ;  /* 0x01001200ff0677ac */ /* 0x000ea20008000a00 */
[----:B------:R-:W3:Y:S01]  /*5210*/  LDC.64 R2, c[0x4][R3] ;  /* 0x0100000003027b82 */ /* 0x000ee20000000a00 */
[----:B------:R-:W4:Y:S01]  /*5220*/  LDCU.64 UR4, c[0x4][0x8] ;  /* 0x01000100ff0477ac */ /* 0x000f220008000a00 */
[----:B-1----:R-:W-:Y:S01]  /*5230*/  MOV R5, UR9 ;  /* 0x0000000900057c02 */ /* 0x002fe20008000f00 */
[----:B------:R-:W-:Y:S01]  /*5240*/  IMAD.U32 R4, RZ, RZ, UR8 ;  /* 0x00000008ff047e24 */ /* 0x000fe2000f8e00ff */
[----:B--2---:R-:W-:Y:S01]  /*5250*/  MOV R7, UR7 ;  /* 0x0000000700077c02 */ /* 0x004fe20008000f00 */
[----:B------:R-:W-:Y:S01]  /*5260*/  IMAD.U32 R6, RZ, RZ, UR6 ;  /* 0x00000006ff067e24 */ /* 0x000fe2000f8e00ff */
[----:B----4-:R-:W-:Y:S01]  /*5270*/  MOV R11, UR5 ;  /* 0x00000005000b7c02 */ /* 0x010fe20008000f00 */
[----:B------:R-:W-:Y:S02]  /*5280*/  IMAD.U32 R10, RZ, RZ, UR4 ;  /* 0x00000004ff0a7e24 */ /* 0x000fe4000f8e00ff */
[----:B------:R-:W-:Y:S07]  /*5290*/  LEPC R20, `(.L_x_86) ;  /* 0x000000001014794e */ /* 0x000fee0000000000 */
[----:B---3-5:R-:W-:Y:S05]  /*52a0*/  CALL.ABS.NOINC R2 ;  /* 0x0000000002007343 */ /* 0x028fea0003c00000 */
.L_x_86:
[----:B------:R-:W-:Y:S01]  /*52b0*/  LOP3.LUT P0, RZ, R188, 0x1b0, RZ, 0xc0, !PT ;  /* 0x000001b0bcff7812 */ /* 0x000fe2000780c0ff */
[----:B------:R-:W-:Y:S11]  /*52c0*/  BSSY.RECONVERGENT B6, `(.L_x_87) ;  /* 0x0000013000067945 */ /* 0x000ff60003800200 */
[----:B------:R-:W-:Y:S01]  /*52d0*/  @!UPT UIADD3 URZ, UPT, UPT, URZ, URZ, URZ ;  /* 0x000000fffffff290 */ /* 0x000fe2000fffe0ff */
[----:B------:R-:W-:Y:S05]  /*52e0*/  @!P0 BRA `(.L_x_88) ;  /* 0x0000000000408947 */ /* 0x000fea0003800000 */
        /* <DEDUP_REMOVED lines=16> */
.L_x_88:
[----:B------:R-:W-:Y:S05]  /*53f0*/  BSYNC.RECONVERGENT B6 ;  /* 0x0000000000067941 */ /* 0x000fea0003800200 */
.L_x_87:
[----:B------:R-:W-:Y:S01]  /*5400*/  ISETP.NE.U32.AND P4, PT, R166, RZ, PT ;  /* 0x000000ffa600720c */ /* 0x000fe20003f85070 */
[----:B------:R-:W-:Y:S01]  /*5410*/  UISETP.NE.AND UP2, UPT, UR50, URZ, UPT ;  /* 0x000000ff3200728c */ /* 0x000fe2000bf45270 */
[----:B------:R-:W-:Y:S01]  /*5420*/  ISETP.NE.U32.AND P2, PT, RZ, UR38, PT ;  /* 0x00000026ff007c0c */ /* 0x000fe2000bf45070 */
[----:B------:R-:W-:Y:S01]  /*5430*/  UISETP.NE.U32.AND UP1, UPT, UR44, URZ, UPT ;  /* 0x000000ff2c00728c */ /* 0x000fe2000bf25070 */
[----:B------:R-:W-:Y:S01]  /*5440*/  ISETP.NE.AND.EX P4, PT, R167, RZ, PT, P4 ;  /* 0x000000ffa700720c */ /* 0x000fe20003f85340 */
[----:B------:R-:W-:Y:S01]  /*5450*/  UPLOP3.LUT UP0, UPT, UPT, UPT, UPT, 0x40, 0x4 ;  /* 0x000000000004789c */ /* 0x000fe20003f0e870 */
[----:B------:R-:W-:Y:S01]  /*5460*/  ISETP.NE.AND.EX P2, PT, RZ, UR39, PT, P2 ;  /* 0x00000027ff007c0c */ /* 0x000fe2000bf45320 */
[----:B------:R-:W-:Y:S01]  /*5470*/  UISETP.NE.AND.EX UP1, UPT, UR45, URZ, UPT, UP1 ;  /* 0x000000ff2d00728c */ /* 0x000fe2000bf25310 */
[----:B------:R-:W-:Y:S04]  /*5480*/  PLOP3.LUT P1, PT, PT, PT, UP2, 0x80, 0x8 ;  /* 0x000000000008781c */ /* 0x000fe80003f2f028 */
[----:B------:R-:W-:Y:S06]  /*5490*/  @UP2 UPLOP3.LUT UP0, UPT, UPT, UPT, UP1, 0x80, 0x8 ;  /* 0x000000000008289c */ /* 0x000fec0003f0f010 */
[----:B------:R-:W-:Y:S01]  /*54a0*/  PLOP3.LUT P0, PT, PT, PT, UP0, 0x80, 0x8 ;  /* 0x000000000008781c */ /* 0x000fe20003f0f008 */
[----:B------:R-:W-:Y:S01]  /*54b0*/  @!UPT UIADD3 URZ, UPT, UPT, URZ, URZ, URZ ;  /* 0x000000fffffff290 */ /* 0x000fe2000fffe0ff */
[----:B------:R-:W-:Y:S11]  /*54c0*/  BRA.U !UP1, `(.L_x_89) ;  /* 0x0000000109387547 */ /* 0x000ff6000b800000 */
[----:B------:R-:W-:Y:S01]  /*54d0*/  UISETP.NE.U32.AND UP0, UPT, UR38, URZ, UPT ;  /* 0x000000ff2600728c */ /* 0x000fe2000bf05070 */
[----:B------:R-:W-:Y:S02]  /*54e0*/  HFMA2 R0, -RZ, RZ, 0, 5.9604644775390625e-08 ;  /* 0x00000001ff007431 */ /* 0x000fe400000001ff */
[----:B------:R-:W-:Y:S01]  /*54f0*/  IMAD.MOV.U32 R171, RZ, RZ, 0x1 ;  /* 0x00000001ffab7424 */ /* 0x000fe200078e00ff */
[----:B------:R-:W-:Y:S06]  /*5500*/  UISETP.NE.AND.EX UP0, UPT, UR39, URZ, UPT, UP0 ;  /* 0x000000ff2700728c */ /* 0x000fec000bf05300 */
[----:B------:R-:W-:Y:S05]  /*5510*/  PLOP3.LUT P3, PT, PT, PT, UP0, 0x80, 0x8 ;  /* 0x000000000008781c */ /* 0x000fea0003f6f008 */
[----:B------:R-:W1:Y:S01]  /*5520*/  @UP0 LDCU.64 UR6, c[0x0][0x888] ;  /* 0x00011100ff0607ac */ /* 0x000e620008000a00 */
[----:B------:R-:W-:Y:S07]  /*5530*/  @UP0 UIMAD UR4, UR36, UR44, URZ ;  /* 0x0000002c240402a4 */ /* 0x000fee000f8e02ff */
[----:B------:R-:W-:Y:S01]  /*5540*/  @!P3 PRMT R171, R0, 0x7610, R171 ;  /* 0x0000761000abb816 */ /* 0x000fe200000000ab */
[----:B-1----:R-:W-:Y:S03]  /*5550*/  @UP0 UIMAD.WIDE UR6, UR4, 0x4, UR6 ;  /* 0x00000004040608a5 */ /* 0x002fe6000f8e0206 */
[----:B------:R-:W1:Y:S03]  /*5560*/  @!UP0 LDCU UR4, c[0x0][0x880] ;  /* 0x00011000ff0487ac */ /* 0x000e660008000800 */
[----:B------:R-:W-:Y:S01]  /*5570*/  IMAD.U32 R2, RZ, RZ, UR6 ;  /* 0x00000006ff027e24 */ /* 0x000fe2000f8e00ff */
[----:B------:R-:W-:Y:S05]  /*5580*/  MOV R3, UR7 ;  /* 0x0000000700037c02 */ /* 0x000fea0008000f00 */
[----:B-----5:R2:W5:Y:S02]  /*5590*/  @P3 LDG.E R81, desc[UR46][R2.64] ;  /* 0x0000002e02513981 */ /* 0x020564000c1e1900 */
[----:B-12---:R-:W-:Y:S02]  /*55a0*/  @!P3 IMAD.U32 R81, RZ, RZ, UR4 ;  /* 0x00000004ff51be24 */ /* 0x006fe4000f8e00ff */
.L_x_89:
[----:B------:R-:W-:Y:S05]  /*55b0*/  @!P4 BRA `(.L_x_90) ;  /* 0x000000000020c947 */ /* 0x000fea0003800000 */
[----:B------:R-:W-:Y:S04]  /*55c0*/  ISETP.NE.U32.AND P3, PT, R164, RZ, PT ;  /* 0x000000ffa400720c */ /* 0x000fe80003f65070 */
[----:B------:R-:W-:Y:S11]  /*55d0*/  ISETP.NE.AND.EX P3, PT, R165, RZ, PT, P3 ;  /* 0x000000ffa500720c */ /* 0x000ff60003f65330 */
[----:B------:R-:W-:Y:S02]  /*55e0*/  @!UPT UIADD3 URZ, UPT, UPT, URZ, URZ, URZ ;  /* 0x000000fffffff290 */ /* 0x000fe4000fffe0ff */
[----:B------:R-:W1:Y:S01]  /*55f0*/  @P3 LDC.64 R2, c[0x0][0x8a8] ;  /* 0x00022a00ff023b82 */ /* 0x000e620000000a00 */
[----:B------:R-:W-:Y:S04]  /*5600*/  @P3 IMAD R0, R166, UR36, RZ ;  /* 0x00000024a6003c24 */ /* 0x000fe8000f8e02ff */
[----:B-1----:R-:W-:Y:S05]  /*5610*/  @P3 IMAD.WIDE R2, R0, 0x4, R2 ;  /* 0x0000000400023825 */ /* 0x002fea00078e0202 */
[----:B-----5:R1:W5:Y:S02]  /*5620*/  @P3 LDG.E R78, desc[UR46][R2.64] ;  /* 0x0000002e024e3981 */ /* 0x020364000c1e1900 */
[----:B-1----:R-:W2:Y:S02]  /*5630*/  @!P3 LDC R78, c[0x0][0x8a0] ;  /* 0x00022800ff4ebb82 */ /* 0x002ea40000000800 */
.L_x_90:
[----:B-----5:R-:W-:Y:S01]  /*5640*/  FSETP.NEU.AND P4, PT, R81, RZ, PT ;  /* 0x000000ff5100720b */ /* 0x020fe20003f8d000 */
[----:B------:R-:W-:Y:S01]  /*5650*/  BSSY B1, `(.L_x_91) ;  /* 0x0000047000017945 */ /* 0x000fe20003800000 */
[----:B------:R-:W-:Y:S01]  /*5660*/  SEL R5, RZ, 0xffffffff, P2 ;  /* 0xffffffffff057807 */ /* 0x000fe20001000000 */
[----:B------:R-:W-:Y:S01]  /*5670*/  IMAD.MOV.U32 R196, RZ, RZ, 0x1 ;  /* 0x00000001ffc47424 */ /* 0x000fe200078e00ff */
[----:B------:R-:W-:Y:S01]  /*5680*/  LOP3.LUT P3, RZ, R171, 0xff, RZ, 0xc0, !PT ;  /* 0x000000ffabff7812 */ /* 0x000fe2000786c0ff */
[C---:B------:R-:W-:Y:S01]  /*5690*/  IMAD R80, R76.reuse, 0x100, R79 ;  /* 0x000001004c507824 */ /* 0x040fe200078e024f */
[----:B------:R-:W-:Y:S02]  /*56a0*/  @P1 SEL R0, RZ, 0xffffffff, P4 ;  /* 0xffffffffff001807 */ /* 0x000fe40002000000 */
[----:B------:R-:W-:Y:S02]  /*56b0*/  CS2R R162, SRZ ;  /* 0x0000000000a27805 */ /* 0x000fe4000001ff00 */
[----:B------:R-:W-:Y:S02]  /*56c0*/  LEA R3, R181, UR49, 0x3 ;  /* 0x00000031b5037c11 */ /* 0x000fe4000f8e18ff */
[----:B------:R-:W-:Y:S02]  /*56d0*/  CS2R R160, SRZ ;  /* 0x0000000000a07805 */ /* 0x000fe4000001ff00 */
[----:B------:R-:W-:Y:S02]  /*56e0*/  @P0 SEL R0, R5, R0, !P3 ;  /* 0x0000000005000207 */ /* 0x000fe40005800000 */
[----:B------:R-:W-:Y:S02]  /*56f0*/  CS2R R158, SRZ ;  /* 0x00000000009e7805 */ /* 0x000fe4000001ff00 */
[----:B------:R-:W-:Y:S02]  /*5700*/  LEA R193, R76, UR49, 0x3 ;  /* 0x000000314cc17c11 */ /* 0x000fe4000f8e18ff */
[----:B------:R-:W-:Y:S02]  /*5710*/  CS2R R156, SRZ ;  /* 0x00000000009c7805 */ /* 0x000fe4000001ff00 */
[----:B------:R-:W-:Y:S02]  /*5720*/  @P1 LOP3.LUT R0, R0, 0x1, RZ, 0xc0, !PT ;  /* 0x0000000100001812 */ /* 0x000fe400078ec0ff */
[----:B------:R-:W-:Y:S02]  /*5730*/  CS2R R154, SRZ ;  /* 0x00000000009a7805 */ /* 0x000fe4000001ff00 */
[----:B------:R-:W-:Y:S02]  /*5740*/  SHF.L.U32 R2, R183, 0x1f, RZ ;  /* 0x0000001fb7027819 */ /* 0x000fe400000006ff */
[----:B------:R-:W-:Y:S02]  /*5750*/  CS2R R152, SRZ ;  /* 0x0000000000987805 */ /* 0x000fe4000001ff00 */
[----:B------:R-:W-:Y:S02]  /*5760*/  ISETP.NE.U32.OR P6, PT, R0, 0x1, !P1 ;  /* 0x000000010000780c */ /* 0x000fe40004fc5470 */
[----:B------:R-:W-:Y:S02]  /*5770*/  CS2R R150, SRZ ;  /* 0x0000000000967805 */ /* 0x000fe4000001ff00 */
[----:B------:R-:W-:Y:S02]  /*5780*/  PLOP3.LUT P2, PT, PT, PT, UP1, 0x80, 0x8 ;  /* 0x000000000008781c */ /* 0x000fe40003f4f018 */
[----:B------:R-:W-:Y:S02]  /*5790*/  CS2R R148, SRZ ;  /* 0x0000000000947805 */ /* 0x000fe4000001ff00 */
[----:B------:R-:W-:Y:S02]  /*57a0*/  SEL R0, RZ, 0xffffffff, P4 ;  /* 0xffffffffff007807 */ /* 0x000fe40002000000 */
[----:B------:R-:W-:Y:S03]  /*57b0*/  P2R R198, PR, RZ, 0x40 ;  /* 0x00000040ffc67803 */ /* 0x000fe60000000000 */
[----:B------:R-:W-:Y:S04]  /*57c0*/  @P6 SHF.L.U32 R4, R180, 0x1f, RZ ;  /* 0x0000001fb4046819 */ /* 0x000fe800000006ff */
[----:B------:R-:W-:Y:S01]  /*57d0*/  @P2 SEL R0, R5, R0, !P3 ;  /* 0x0000000005002207 */ /* 0x000fe20005800000 */
[----:B------:R-:W1:Y:S03]  /*57e0*/  @P6 SYNCS.PHASECHK.TRANS64.TRYWAIT P1, [R3+URZ+0x70], R4 ;  /* 0x00007004030065a7 */ /* 0x000e6600080211ff */
[----:B------:R-:W-:Y:S04]  /*57f0*/  LOP3.LUT R0, R0, 0x1, RZ, 0xc0, !PT ;  /* 0x0000000100007812 */ /* 0x000fe800078ec0ff */
[----:B------:R-:W-:Y:S04]  /*5800*/  ISETP.NE.U32.AND P5, PT, R0, 0x1, PT ;  /* 0x000000010000780c */ /* 0x000fe80003fa5070 */
[----:B------:R-:W-:Y:S01]  /*5810*/  P2R R197, PR, RZ, 0x20 ;  /* 0x00000020ffc57803 */ /* 0x000fe20000000000 */
[----:B------:R3:W4:Y:S01]  /*5820*/  SYNCS.PHASECHK.TRANS64.TRYWAIT P0, [R193+URZ+0xe0], R2 ;  /* 0x0000e002c10075a7 */ /* 0x00072200080011ff */
[----:B-1----:R-:W-:Y:S01]  /*5830*/  @P6 SEL R196, RZ, 0x1, !P1 ;  /* 0x00000001ffc46807 */ /* 0x002fe20004800000 */
[----:B---3--:R-:W-:Y:S06]  /*5840*/  @!P6 BRA `(.L_x_92) ;  /* 0x00000000009ce947 */ /* 0x008fec0003800000 */
[----:B------:R-:W-:Y:S01]  /*5850*/  @P5 IMAD R6, R181, 0x2000, R186 ;  /* 0x00002000b5065824 */ /* 0x000fe200078e02ba */
[----:B------:R-:W-:Y:S01]  /*5860*/  ISETP.NE.AND P1, PT, R196, RZ, PT ;  /* 0x000000ffc400720c */ /* 0x000fe20003f25270 */
[----:B------:R-:W-:Y:S01]  /*5870*/  BSSY B0, `(.L_x_93) ;  /* 0x0000010000007945 */ /* 0x000fe20003800000 */
[----:B------:R-:W-:Y:S01]  /*5880*/  CS2R R150, SRZ ;  /* 0x0000000000967805 */ /* 0x000fe2000001ff00 */
[--C-:B------:R-:W-:Y:S01]  /*5890*/  @P5 IMAD R7, R187, -0x10, R6.reuse ;  /* 0xfffffff0bb075824 */ /* 0x100fe200078e0206 */
[----:B------:R-:W-:Y:S01]  /*58a0*/  CS2R R148, SRZ ;  /* 0x0000000000947805 */ /* 0x000fe2000001ff00 */
[----:B------:R-:W-:Y:S01]  /*58b0*/  @P5 IMAD R5, R185, -0x10, R6 ;  /* 0xfffffff0b9055824 */ /* 0x000fe200078e0206 */
[----:B------:R-:W-:Y:S01]  /*58c0*/  CS2R R158, SRZ ;  /* 0x00000000009e7805 */ /* 0x000fe2000001ff00 */
[----:B------:R-:W-:Y:S01]  /*58d0*/  @P5 IMAD R4, R184, 0x10, R7 ;  /* 0x00000010b8045824 */ /* 0x000fe200078e0207 */
[----:B------:R-:W-:Y:S02]  /*58e0*/  CS2R R156, SRZ ;  /* 0x00000000009c7805 */ /* 0x000fe4000001ff00 */
[----:B------:R-:W-:Y:S02]  /*58f0*/  CS2R R154, SRZ ;  /* 0x00000000009a7805 */ /* 0x000fe4000001ff00 */
[----:B------:R-:W-:Y:S02]  /*5900*/  CS2R R152, SRZ ;  /* 0x0000000000987805 */ /* 0x000fe4000001ff00 */
[----:B------:R-:W-:Y:S02]  /*5910*/  CS2R R162, SRZ ;  /* 0x0000000000a27805 */ /* 0x000fe4000001ff00 */
[----:B------:R-:W-:Y:S01]  /*5920*/  CS2R R160, SRZ ;  /* 0x0000000000a07805 */ /* 0x000fe2000001ff00 */
[----:B------:R-:W-:Y:S06]  /*5930*/  @P1 BRA `(.L_x_94) ;  /* 0x00000000000c1947 */ /* 0x000fec0003800000 */
[----:B------:R-:W-:Y:S04]  /*5940*/  SHF.L.U32 R0, R180, 0x1f, RZ ;  /* 0x0000001fb4007819 */ /* 0x000fe800000006ff */
[----:B------:R-:W1:Y:S02]  /*5950*/  SYNCS.PHASECHK.TRANS64.TRYWAIT P1, [R3+URZ+0x70], R0 ;  /* 0x00007000030075a7 */ /* 0x000e6400080211ff */
[----:B-1----:R-:W-:Y:S05]  /*5960*/  @!P1 BRA `(.L_x_95) ;  /* 0x00000060007c9947 */ /* 0x002fea0003800000 */
.L_x_94:
[----:B------:R-:W-:Y:S05]  /*5970*/  BSYNC B0 ;  /* 0x0000000000007941 */ /* 0x000fea0003800000 */
.L_x_93:
[----:B------:R-:W-:Y:S01]  /*5980*/  ISETP.NE.AND P1, PT, R197, RZ, PT ;  /* 0x000000ffc500720c */ /* 0x000fe20003f25270 */
[----:B-1----:R-:W-:Y:S02]  /*5990*/  VIADD R3, R3, 0x90 ;  /* 0x0000009003037836 */ /* 0x002fe40000000000 */
[----:B------:R-:W-:Y:S02]  /*59a0*/  IMAD.U32 R0, RZ, RZ, UR37 ;  /* 0x00000025ff007e24 */ /* 0x000fe4000f8e00ff */
[----:B------:R-:W-:Y:S03]  /*59b0*/  VIADD R181, R181, 0x1 ;  /* 0x00000001b5b57836 */ /* 0x000fe60000000000 */
[----:B------:R-:W-:Y:S05]  /*59c0*/  PRMT R0, R0, 0x654, R3 ;  /* 0x0000065400007816 */ /* 0x000fea0000000003 */
[----:B------:R1:W3:Y:S04]  /*59d0*/  @P1 LDS.128 R148, [R6] ;  /* 0x0000000006941984 */ /* 0x0002e80000000c00 */
[----:B------:R1:W1:Y:S04]  /*59e0*/  @P1 LDS.128 R156, [R5+0x20] ;  /* 0x00002000059c1984 */ /* 0x0002680000000c00 */
[----:B------:R1:W1:Y:S04]  /*59f0*/  @P1 LDS.128 R152, [R7+0x10] ;  /* 0x0000100007981984 */ /* 0x0002680000000c00 */
[----:B------:R1:W1:Y:S01]  /*5a00*/  @P1 LDS.128 R160, [R4+0x10] ;  /* 0x0000100004a01984 */ /* 0x0002620000000c00 */
[C---:B------:R-:W-:Y:S01]  /*5a10*/  ISETP.NE.AND P1, PT, R181.reuse, 0x4, PT ;  /* 0x00000004b500780c */ /* 0x040fe20003f25270 */
[----:B------:R-:W-:Y:S01]  /*5a20*/  @!PT LDS RZ, [RZ] ;  /* 0x00000000fffff984 */ /* 0x000fe20000000800 */
[----:B------:R-:W-:Y:S01]  /*5a30*/  @!PT LDS RZ, [RZ] ;  /* 0x00000000fffff984 */ /* 0x000fe20000000800 */
[----:B------:R-:W-:Y:S01]  /*5a40*/  @!PT LDS RZ, [RZ] ;  /* 0x00000000fffff984 */ /* 0x000fe20000000800 */
[----:B------:R-:W-:Y:S01]  /*5a50*/  @!PT LDS RZ, [RZ] ;  /* 0x00000000fffff984 */ /* 0x000fe20000000800 */
[----:B------:R5:W-:Y:S06]  /*5a60*/  MEMBAR.ALL.CTA ;  /* 0x0000000000007992 */ /* 0x000bec0000008000 */
[----:B-----5:R-:W5:Y:S01]  /*5a70*/  FENCE.VIEW.ASYNC.S ;  /* 0x00000000000073c6 */ /* 0x020f620000000000 */
[----:B------:R-:W-:Y:S02]  /*5a80*/  SEL R3, RZ, 0x1, P1 ;  /* 0x00000001ff037807 */ /* 0x000fe40000800000 */
[----:B------:R-:W-:Y:S02]  /*5a90*/  SEL R181, R181, RZ, P1 ;  /* 0x000000ffb5b57207 */ /* 0x000fe40000800000 */
[----:B------:R-:W-:Y:S01]  /*5aa0*/  LOP3.LUT R180, R180, R3, RZ, 0x3c, !PT ;  /* 0x00000003b4b47212 */ /* 0x000fe200078e3cff */
[----:B-----5:R1:W-:Y:S06]  /*5ab0*/  SYNCS.ARRIVE.TRANS64.RED.A1T0 RZ, [R0+URZ], RZ ;  /* 0x000000ff00ff79a7 */ /* 0x0203ec00081004ff */
.L_x_92:
[----:B------:R-:W-:Y:S05]  /*5ac0*/  BSYNC B1 ;  /* 0x0000000000017941 */ /* 0x000fea0003800000 */
.L_x_91:
[----:B-1----:R-:W-:Y:S04]  /*5ad0*/  SHF.R.U32.HI R0, RZ, 0x15, R80 ;  /* 0x00000015ff007819 */ /* 0x002fe80000011650 */
[----:B------:R-:W-:Y:S01]  /*5ae0*/  LOP3.LUT P1, RZ, R0, 0x3, R173, 0x48, !PT ;  /* 0x0000000300ff7812 */ /* 0x000fe200078248ad */
[----:B------:R-:W-:Y:S01]  /*5af0*/  @!UPT UIADD3 URZ, UPT, UPT, URZ, URZ, URZ ;  /* 0x000000fffffff290 */ /* 0x000fe2000fffe0ff */
[----:B----4-:R-:W-:Y:S11]  /*5b00*/  @P0 BRA `(.L_x_96) ;  /* 0x0000000000080947 */ /* 0x010ff60003800000 */
[----:B------:R-:W1:Y:S02]  /*5b10*/  SYNCS.PHASECHK.TRANS64.TRYWAIT P0, [R193+URZ+0xe0], R2 ;  /* 0x0000e002c10075a7 */ /* 0x000e6400080011ff */
[----:B-1----:R-:W-:Y:S05]  /*5b20*/  @!P0 BRA `(.L_x_97) ;  /* 0x0000006000208947 */ /* 0x002fea0003800000 */
.L_x_96:
[----:B------:R-:W-:Y:S04]  /*5b30*/  BSSY.RECONVERGENT B6, `(.L_x_98) ;  /* 0x0000012000067945 */ /* 0x000fe80003800200 */
[----:B------:R-:W-:Y:S05]  /*5b40*/  @!P1 BRA `(.L_x_99) ;  /* 0x0000000000409947 */ /* 0x000fea0003800000 */
[----:B------:R-:W4:Y:S01]  /*5b50*/  LDCU.64 UR8, c[0x4][0x78] ;  /* 0x01000f00ff0877ac */ /* 0x000f220008000a00 */
[----:B------:R-:W-:Y:S01]  /*5b60*/  MOV R3, 0x0 ;  /* 0x0000000000037802 */ /* 0x000fe20000000f00 */
[----:B------:R-:W-:Y:S02]  /*5b70*/  HFMA2 R12, -RZ, RZ, 0, 5.9604644775390625e-08 ;  /* 0x00000001ff0c7431 */ /* 0x000fe400000001ff */
[----:B------:R-:W-:Y:S02]  /*5b80*/  IMAD.MOV.U32 R8, RZ, RZ, 0x192 ;  /* 0x00000192ff087424 */ /* 0x000fe400078e00ff */
[----:B------:R-:W-:Y:S01]  /*5b90*/  IMAD.MOV.U32 R13, RZ, RZ, RZ ;  /* 0x000000ffff0d7224 */ /* 0x000fe200078e00ff */
[----:B------:R-:W5:Y:S01]  /*5ba0*/  LDCU.64 UR6, c[0x4][0x80] ;  /* 0x01001000ff0677ac */ /* 0x000f620008000a00 */
[----:B-1----:R-:W1:Y:S01]  /*5bb0*/  LDC.64 R2, c[0x4][R3] ;  /* 0x0100000003027b82 */ /* 0x002e620000000a00 */
[----:B------:R-:W2:Y:S01]  /*5bc0*/  LDCU.64 UR4, c[0x4][0x18] ;  /* 0x01000300ff0477ac */ /* 0x000ea20008000a00 */
[----:B----4-:R-:W-:Y:S01]  /*5bd0*/  MOV R5, UR9 ;  /* 0x0000000900057c02 */ /* 0x010fe20008000f00 */
[----:B------:R-:W-:Y:S01]  /*5be0*/  IMAD.U32 R4, RZ, RZ, UR8 ;  /* 0x00000008ff047e24 */ /* 0x000fe2000f8e00ff */
[----:B-----5:R-:W-:Y:S01]  /*5bf0*/  MOV R7, UR7 ;  /* 0x0000000700077c02 */ /* 0x020fe20008000f00 */
[----:B------:R-:W-:Y:S01]  /*5c00*/  IMAD.U32 R6, RZ, RZ, UR6 ;  /* 0x00000006ff067e24 */ /* 0x000fe2000f8e00ff */
[----:B--2---:R-:W-:Y:S01]  /*5c10*/  MOV R11, UR5 ;  /* 0x00000005000b7c02 */ /* 0x004fe20008000f00 */
[----:B------:R-:W-:Y:S02]  /*5c20*/  IMAD.U32 R10, RZ, RZ, UR4 ;  /* 0x00000004ff0a7e24 */ /* 0x000fe4000f8e00ff */
[----:B------:R-:W-:Y:S07]  /*5c30*/  LEPC R20, `(.L_x_99) ;  /* 0x000000001014794e */ /* 0x000fee0000000000 */
[----:B-1-3--:R-:W-:Y:S05]  /*5c40*/  CALL.ABS.NOINC R2 ;  /* 0x0000000002007343 */ /* 0x00afea0003c00000 */
.L_x_99:
[----:B------:R-:W-:Y:S05]  /*5c50*/  BSYNC.RECONVERGENT B6 ;  /* 0x0000000000067941 */ /* 0x000fea0003800200 */
.L_x_98:
[-C--:B---3--:R-:W-:Y:S01]  /*5c60*/  F2FP.F16.E5M2.UNPACK_B R83, R148.reuse ;  /* 0x00000094ff53723e */ /* 0x088fe200020004ff */
[----:B------:R-:W-:Y:S05]  /*5c70*/  WARPSYNC.ALL ;  /* 0x0000000000007948 */ /* 0x000fea0003800000 */
[----:B------:R-:W-:Y:S01]  /*5c80*/  R2UR UR4, R80 ;  /* 0x00000000500472ca */ /* 0x000fe200000e0000 */
[--C-:B------:R-:W-:Y:S01]  /*5c90*/  HADD2.F32 R82, -RZ, R83.reuse.H0_H0 ;  /* 0x20000053ff527230 */ /* 0x100fe20000004100 */
[----:B------:R-:W-:Y:S01]  /*5ca0*/  F2FP.F16.E5M2.UNPACK_B R85, R148.H1 ;  /* 0x00000094ff55723e */ /* 0x000fe200030004ff */
[----:B------:R-:W-:Y:S01]  /*5cb0*/  HADD2.F32 R83, -RZ, R83.H1_H1 ;  /* 0x30000053ff537230 */ /* 0x000fe20000004100 */
[-C--:B------:R-:W-:Y:S01]  /*5cc0*/  F2FP.F16.E5M2.UNPACK_B R87, R149.reuse ;  /* 0x00000095ff57723e */ /* 0x080fe200020004ff */
[----:B------:R-:W-:Y:S01]  /*5cd0*/  BSSY.RECONVERGENT B0, `(.L_x_100) ;  /* 0x000011d000007945 */ /* 0x000fe20003800200 */
[----:B------:R-:W-:Y:S01]  /*5ce0*/  F2FP.F16.E5M2.UNPACK_B R89, R149.H1 ;  /* 0x00000095ff59723e */ /* 0x000fe200030004ff */
[----:B------:R-:W-:Y:S01]  /*5cf0*/  HADD2.F32 R84, -RZ, R85.H0_H0 ;  /* 0x20000055ff547230 */ /* 0x000fe20000004100 */
[-C--:B------:R-:W-:Y:S01]  /*5d00*/  F2FP.F16.E5M2.UNPACK_B R91, R150.reuse ;  /* 0x00000096ff5b723e */ /* 0x080fe200020004ff */
[----:B------:R-:W-:Y:S01]  /*5d10*/  HADD2.F32 R88, -RZ, R87.H1_H1 ;  /* 0x30000057ff587230 */ /* 0x000fe20000004100 */
[----:B------:R-:W-:Y:S01]  /*5d20*/  F2FP.F16.E5M2.UNPACK_B R93, R150.H1 ;  /* 0x00000096ff5d723e */ /* 0x000fe200030004ff */
[----:B------:R-:W-:Y:S01]  /*5d30*/  HADD2.F32 R86, -RZ, R85.H1_H1 ;  /* 0x30000055ff567230 */ /* 0x000fe20000004100 */
[-C--:B------:R-:W-:Y:S01]  /*5d40*/  F2FP.F16.E5M2.UNPACK_B R95, R151.reuse ;  /* 0x00000097ff5f723e */ /* 0x080fe200020004ff */
[----:B------:R-:W2:Y:S01]  /*5d50*/  LDTM.x64 R4, tmem[UR4] ;  /* 0x00000004000479ee */ /* 0x000ea20008340000 */
[----:B------:R-:W-:Y:S01]  /*5d60*/  F2FP.F16.E5M2.UNPACK_B R97, R151.H1 ;  /* 0x00000097ff61723e */ /* 0x000fe200030004ff */
[----:B------:R-:W-:Y:S01]  /*5d70*/  HADD2.F32 R85, -RZ, R87.H0_H0 ;  /* 0x20000057ff557230 */ /* 0x000fe20000004100 */
[-C--:B------:R-:W-:Y:S01]  /*5d80*/  F2FP.F16.E5M2.UNPACK_B R99, R152.reuse ;  /* 0x00000098ff63723e */ /* 0x080fe200020004ff */
[----:B------:R-:W-:Y:S01]  /*5d90*/  HADD2.F32 R87, -RZ, R89.H0_H0 ;  /* 0x20000059ff577230 */ /* 0x000fe20000004100 */
[----:B------:R-:W-:Y:S01]  /*5da0*/  F2FP.F16.E5M2.UNPACK_B R101, R152.H1 ;  /* 0x00000098ff65723e */ /* 0x000fe200030004ff */
[----:B------:R-:W-:Y:S01]  /*5db0*/  HADD2.F32 R92, -RZ, R91.H1_H1 ;  /* 0x3000005bff5c7230 */ /* 0x000fe20000004100 */
[----:B------:R-:W-:Y:S01]  /*5dc0*/  SHF.L.U32 R199, R176, 0x4, RZ ;  /* 0x00000004b0c77819 */ /* 0x000fe200000006ff */
[----:B------:R-:W-:Y:S01]  /*5dd0*/  HADD2.F32 R96, -RZ, R95.H1_H1 ;  /* 0x3000005fff607230 */ /* 0x000fe20000004100 */
[----:B------:R-:W-:Y:S01]  /*5de0*/  SHF.L.U32 R207, R175, 0x4, RZ ;  /* 0x00000004afcf7819 */ /* 0x000fe200000006ff */
[----:B------:R-:W-:Y:S01]  /*5df0*/  HADD2.F32 R100, -RZ, R99.H1_H1 ;  /* 0x30000063ff647230 */ /* 0x000fe20000004100 */
[----:B------:R-:W-:Y:S01]  /*5e00*/  IADD3 R192, PT, PT, R186, R199, RZ ;  /* 0x000000c7bac07210 */ /* 0x000fe20007ffe0ff */
[----:B------:R-:W-:Y:S01]  /*5e10*/  HADD2.F32 R90, -RZ, R89.H1_H1 ;  /* 0x30000059ff5a7230 */ /* 0x000fe20000004100 */
[----:B------:R-:W-:Y:S01]  /*5e20*/  SHF.L.U32 R205, R184, 0x4, RZ ;  /* 0x00000004b8cd7819 */ /* 0x000fe200000006ff */
[----:B------:R-:W-:Y:S01]  /*5e30*/  HADD2.F32 R89, -RZ, R91.H0_H0 ;  /* 0x2000005bff597230 */ /* 0x000fe20000004100 */
[-C--:B------:R-:W-:Y:S01]  /*5e40*/  F2FP.F16.E5M2.UNPACK_B R103, R153.reuse ;  /* 0x00000099ff67723e */ /* 0x080fe200020004ff */
[--C-:B------:R-:W-:Y:S01]  /*5e50*/  HADD2.F32 R91, -RZ, R93.reuse.H0_H0 ;  /* 0x2000005dff5b7230 */ /* 0x100fe20000004100 */
[----:B------:R-:W-:Y:S01]  /*5e60*/  IADD3 R194, PT, PT, R205, R192, RZ ;  /* 0x000000c0cdc27210 */ /* 0x000fe20007ffe0ff */
[----:B------:R-:W-:Y:S01]  /*5e70*/  HADD2.F32 R94, -RZ, R93.H1_H1 ;  /* 0x3000005dff5e7230 */ /* 0x000fe20000004100 */
[----:B------:R-:W-:Y:S01]  /*5e80*/  F2FP.F16.E5M2.UNPACK_B R105, R153.H1 ;  /* 0x00000099ff69723e */ /* 0x000fe200030004ff */
[----:B------:R-:W-:Y:S01]  /*5e90*/  HADD2.F32 R93, -RZ, R95.H0_H0 ;  /* 0x2000005fff5d7230 */ /* 0x000fe20000004100 */
[-C--:B------:R-:W-:Y:S01]  /*5ea0*/  F2FP.F16.E5M2.UNPACK_B R107, R154.reuse ;  /* 0x0000009aff6b723e */ /* 0x080fe200020004ff */
[----:B------:R-:W-:Y:S01]  /*5eb0*/  HADD2.F32 R104, -RZ, R103.H1_H1 ;  /* 0x30000067ff687230 */ /* 0x000fe20000004100 */
[----:B------:R-:W-:Y:S01]  /*5ec0*/  F2FP.F16.E5M2.UNPACK_B R109, R154.H1 ;  /* 0x0000009aff6d723e */ /* 0x000fe200030004ff */
[C---:B--2---:R-:W-:Y:S01]  /*5ed0*/  FMUL R0, R78.reuse, R4 ;  /* 0x000000044e007220 */ /* 0x044fe20000400000 */
[C---:B-1----:R-:W-:Y:S01]  /*5ee0*/  FMUL R2, R78.reuse, R5 ;  /* 0x000000054e027220 */ /* 0x042fe20000400000 */
[C---:B------:R-:W-:Y:S01]  /*5ef0*/  FMUL R4, R78.reuse, R8 ;  /* 0x000000084e047220 */ /* 0x040fe20000400000 */
[C---:B------:R-:W-:Y:S01]  /*5f00*/  FMUL R5, R78.reuse, R9 ;  /* 0x000000094e057220 */ /* 0x040fe20000400000 */
[C---:B------:R-:W-:Y:S01]  /*5f10*/  FFMA R0, R81.reuse, R82, R0 ;  /* 0x0000005251007223 */ /* 0x040fe20000000000 */
[C---:B------:R-:W-:Y:S01]  /*5f20*/  FFMA R2, R81.reuse, R83, R2 ;  /* 0x0000005351027223 */ /* 0x040fe20000000002 */
[C---:B------:R-:W-:Y:S01]  /*5f30*/  FMUL R8, R78.reuse, R12 ;  /* 0x0000000c4e087220 */ /* 0x040fe20000400000 */
[C---:B------:R-:W-:Y:S01]  /*5f40*/  FMUL R9, R78.reuse, R13 ;  /* 0x0000000d4e097220 */ /* 0x040fe20000400000 */
[C---:B------:R-:W-:Y:S01]  /*5f50*/  FMUL R12, R78.reuse, R16 ;  /* 0x000000104e0c7220 */ /* 0x040fe20000400000 */
[C---:B------:R-:W-:Y:S01]  /*5f60*/  FMUL R13, R78.reuse, R17 ;  /* 0x000000114e0d7220 */ /* 0x040fe20000400000 */
[C---:B------:R-:W-:Y:S01]  /*5f70*/  FMUL R16, R78.reuse, R20 ;  /* 0x000000144e107220 */ /* 0x040fe20000400000 */
[C---:B------:R-:W-:Y:S01]  /*5f80*/  FMUL R17, R78.reuse, R21 ;  /* 0x000000154e117220 */ /* 0x040fe20000400000 */
[C---:B------:R-:W-:Y:S01]  /*5f90*/  FMUL R20, R78.reuse, R24 ;  /* 0x000000184e147220 */ /* 0x040fe20000400000 */
[C---:B------:R-:W-:Y:S01]  /*5fa0*/  FMUL R21, R78.reuse, R25 ;  /* 0x000000194e157220 */ /* 0x040fe20000400000 */
[----:B------:R-:W-:Y:S02]  /*5fb0*/  HADD2.F32 R108, -RZ, R107.H1_H1 ;  /* 0x3000006bff6c7230 */ /* 0x000fe40000004100 */
[C---:B------:R-:W-:Y:S01]  /*5fc0*/  FMUL R24, R78.reuse, R28 ;  /* 0x0000001c4e187220 */ /* 0x040fe20000400000 */
[C---:B------:R-:W-:Y:S01]  /*5fd0*/  FMUL R25, R78.reuse, R29 ;  /* 0x0000001d4e197220 */ /* 0x040fe20000400000 */
[C---:B------:R-:W-:Y:S01]  /*5fe0*/  FMUL R28, R78.reuse, R32 ;  /* 0x000000204e1c7220 */ /* 0x040fe20000400000 */
[C---:B------:R-:W-:Y:S01]  /*5ff0*/  FMUL R29, R78.reuse, R33 ;  /* 0x000000214e1d7220 */ /* 0x040fe20000400000 */
[C---:B------:R-:W-:Y:S01]  /*6000*/  FMUL R32, R78.reuse, R36 ;  /* 0x000000244e207220 */ /* 0x040fe20000400000 */
[----:B------:R-:W-:Y:S01]  /*6010*/  F2FP.F16.E5M2.UNPACK_B R111, R155 ;  /* 0x0000009bff6f723e */ /* 0x000fe200020004ff */
[C---:B------:R-:W-:Y:S01]  /*6020*/  FMUL R33, R78.reuse, R37 ;  /* 0x000000254e217220 */ /* 0x040fe20000400000 */
[C---:B------:R-:W-:Y:S01]  /*6030*/  FMUL R36, R78.reuse, R40 ;  /* 0x000000284e247220 */ /* 0x040fe20000400000 */
[----:B------:R-:W-:Y:S01]  /*6040*/  F2FP.F16.E5M2.UNPACK_B R113, R155.H1 ;  /* 0x0000009bff71723e */ /* 0x000fe200030004ff */
[C---:B------:R-:W-:Y:S01]  /*6050*/  FMUL R37, R78.reuse, R41 ;  /* 0x000000294e257220 */ /* 0x040fe20000400000 */
[----:B------:R-:W-:Y:S02]  /*6060*/  HADD2.F32 R112, -RZ, R111.H1_H1 ;  /* 0x3000006fff707230 */ /* 0x000fe40000004100 */
        /* <DEDUP_REMOVED lines=26> */
[C---:B------:R-:W-:Y:S01]  /*6210*/  FFMA R3, R81.reuse, R84, R3 ;  /* 0x0000005451037223 */ /* 0x040fe20000000003 */
[C---:B------:R-:W-:Y:S01]  /*6220*/  FFMA R7, R81.reuse, R86, R7 ;  /* 0x0000005651077223 */ /* 0x040fe20000000007 */
[----:B------:R-:W-:Y:S01]  /*6230*/  F2FP.F16.E5M2.UNPACK_B R131, R160 ;  /* 0x000000a0ff83723e */ /* 0x000fe200020004ff */
[C---:B------:R-:W-:Y:S01]  /*6240*/  FFMA R4, R81.reuse, R85, R4 ;  /* 0x0000005551047223 */ /* 0x040fe20000000004 */
[C---:B------:R-:W-:Y:S01]  /*6250*/  FFMA R5, R81.reuse, R88, R5 ;  /* 0x0000005851057223 */ /* 0x040fe20000000005 */
[----:B------:R-:W-:Y:S01]  /*6260*/  F2FP.F16.E5M2.UNPACK_B R133, R160.H1 ;  /* 0x000000a0ff85723e */ /* 0x000fe200030004ff */
[----:B------:R-:W-:Y:S01]  /*6270*/  FFMA R6, R81, R87, R6 ;  /* 0x0000005751067223 */ /* 0x000fe20000000006 */
[----:B------:R-:W-:Y:S01]  /*6280*/  F2FP.SATFINITE.E5M2.F32.PACK_AB_MERGE_C R195, R7, R3, RZ ;  /* 0x0000000307c3723e */ /* 0x000fe200048060ff */
[----:B------:R-:W-:Y:S02]  /*6290*/  HADD2.F32 R128, -RZ, R127.H1_H1 ;  /* 0x3000007fff807230 */ /* 0x000fe40000004100 */
[----:B------:R-:W-:Y:S01]  /*62a0*/  FMUL R11, R78, R11 ;  /* 0x0000000b4e0b7220 */ /* 0x000fe20000400000 */
[----:B------:R-:W-:Y:S01]  /*62b0*/  HADD2.F32 R132, -RZ, R131.H1_H1 ;  /* 0x30000083ff847230 */ /* 0x000fe20000004100 */
[----:B------:R-:W-:Y:S01]  /*62c0*/  F2FP.SATFINITE.E5M2.F32.PACK_AB_MERGE_C R200, R2, R0, R195 ;  /* 0x0000000002c8723e */ /* 0x000fe200048060c3 */
[----:B------:R-:W-:Y:S01]  /*62d0*/  FMUL R10, R78, R14 ;  /* 0x0000000e4e0a7220 */ /* 0x000fe20000400000 */
[----:B------:R-:W-:Y:S01]  /*62e0*/  IADD3 R195, PT, PT, R186, R207, RZ ;  /* 0x000000cfbac37210 */ /* 0x000fe20007ffe0ff */
[C---:B------:R-:W-:Y:S01]  /*62f0*/  FFMA R11, R81.reuse, R90, R11 ;  /* 0x0000005a510b7223 */ /* 0x040fe2000000000b */
[C---:B------:R-:W-:Y:S01]  /*6300*/  FFMA R8, R81.reuse, R89, R8 ;  /* 0x0000005951087223 */ /* 0x040fe20000000008 */
[C---:B------:R-:W-:Y:S01]  /*6310*/  FFMA R9, R81.reuse, R92, R9 ;  /* 0x0000005c51097223 */ /* 0x040fe20000000009 */
[--C-:B------:R-:W-:Y:S02]  /*6320*/  HADD2.F32 R95, -RZ, R97.reuse.H0_H0 ;  /* 0x20000061ff5f7230 */ /* 0x100fe40000004100 */
[----:B------:R-:W-:Y:S01]  /*6330*/  FFMA R10, R81, R91, R10 ;  /* 0x0000005b510a7223 */ /* 0x000fe2000000000a */
[----:B------:R-:W-:Y:S01]  /*6340*/  F2FP.SATFINITE.E5M2.F32.PACK_AB_MERGE_C R201, R11, R6, RZ ;  /* 0x000000060bc9723e */ /* 0x000fe200048060ff */
[C---:B------:R-:W-:Y:S01]  /*6350*/  FMUL R15, R78.reuse, R15 ;  /* 0x0000000f4e0f7220 */ /* 0x040fe20000400000 */
[----:B------:R-:W-:Y:S02]  /*6360*/  HADD2.F32 R98, -RZ, R97.H1_H1 ;  /* 0x30000061ff627230 */ /* 0x000fe40000004100 */
[C---:B------:R-:W-:Y:S01]  /*6370*/  FMUL R14, R78.reuse, R18 ;  /* 0x000000124e0e7220 */ /* 0x040fe20000400000 */
[----:B------:R-:W-:Y:S01]  /*6380*/  F2FP.SATFINITE.E5M2.F32.PACK_AB_MERGE_C R201, R5, R4, R201 ;  /* 0x0000000405c9723e */ /* 0x000fe200048060c9 */
[----:B------:R-:W-:Y:S02]  /*6390*/  HADD2.F32 R97, -RZ, R99.H0_H0 ;  /* 0x20000063ff617230 */ /* 0x000fe40000004100 */
[C---:B------:R-:W-:Y:S01]  /*63a0*/  FFMA R15, R81.reuse, R94, R15 ;  /* 0x0000005e510f7223 */ /* 0x040fe2000000000f */
[C---:B------:R-:W-:Y:S01]  /*63b0*/  FFMA R12, R81.reuse, R93, R12 ;  /* 0x0000005d510c7223 */ /* 0x040fe2000000000c */
[----:B------:R-:W-:Y:S01]  /*63c0*/  FFMA R13, R81, R96, R13 ;  /* 0x00000060510d7223 */ /* 0x000fe2000000000d */
[----:B------:R-:W-:Y:S01]  /*63d0*/  F2FP.F16.E5M2.UNPACK_B R135, R161 ;  /* 0x000000a1ff87723e */ /* 0x000fe200020004ff */
[--C-:B------:R-:W-:Y:S01]  /*63e0*/  HADD2.F32 R99, -RZ, R101.reuse.H0_H0 ;  /* 0x20000065ff637230 */ /* 0x100fe20000004100 */
[----:B------:R-:W-:Y:S01]  /*63f0*/  F2FP.SATFINITE.E5M2.F32.PACK_AB_MERGE_C R202, R15, R10, RZ ;  /* 0x0000000a0fca723e */ /* 0x000fe200048060ff */
[----:B------:R-:W-:Y:S01]  /*6400*/  FFMA R14, R81, R95, R14 ;  /* 0x0000005f510e7223 */ /* 0x000fe2000000000e */
[C---:B------:R-:W-:Y:S01]  /*6410*/  FMUL R19, R78.reuse, R19 ;  /* 0x000000134e137220 */ /* 0x040fe20000400000 */
[----:B------:R-:W-:Y:S01]  /*6420*/  HADD2.F32 R102, -RZ, R101.H1_H1 ;  /* 0x30000065ff667230 */ /* 0x000fe20000004100 */
[----:B------:R-:W-:Y:S01]  /*6430*/  F2FP.SATFINITE.E5M2.F32.PACK_AB_MERGE_C R202, R9, R8, R202 ;  /* 0x0000000809ca723e */ /* 0x000fe200048060ca */
[----:B------:R-:W-:Y:S02]  /*6440*/  HADD2.F32 R101, -RZ, R103.H0_H0 ;  /* 0x20000067ff657230 */ /* 0x000fe40000004100 */
[C---:B------:R-:W-:Y:S01]  /*6450*/  FFMA R19, R81.reuse, R98, R19 ;  /* 0x0000006251137223 */ /* 0x040fe20000000013 */
[C---:B------:R-:W-:Y:S01]  /*6460*/  FFMA R16, R81.reuse, R97, R16 ;  /* 0x0000006151107223 */ /* 0x040fe20000000010 */
[----:B------:R-:W-:Y:S01]  /*6470*/  FFMA R17, R81, R100, R17 ;  /* 0x0000006451117223 */ /* 0x000fe20000000011 */
[----:B------:R-:W-:Y:S02]  /*6480*/  HADD2.F32 R136, -RZ, R135.H1_H1 ;  /* 0x30000087ff887230 */ /* 0x000fe40000004100 */
[C---:B------:R-:W-:Y:S01]  /*6490*/  FMUL R18, R78.reuse, R22 ;  /* 0x000000164e127220 */ /* 0x040fe20000400000 */
[----:B------:R-:W-:Y:S01]  /*64a0*/  F2FP.F16.E5M2.UNPACK_B R137, R161.H1 ;  /* 0x000000a1ff89723e */ /* 0x000fe200030004ff */
[C---:B------:R-:W-:Y:S01]  /*64b0*/  FMUL R23, R78.reuse, R23 ;  /* 0x000000174e177220 */ /* 0x040fe20000400000 */
[--C-:B------:R-:W-:Y:S01]  /*64c0*/  HADD2.F32 R103, -RZ, R105.reuse.H0_H0 ;  /* 0x20000069ff677230 */ /* 0x100fe20000004100 */
[----:B------:R-:W-:Y:S01]  /*64d0*/  F2FP.SATFINITE.E5M2.F32.PACK_AB_MERGE_C R203, R19, R14, RZ ;  /* 0x0000000e13cb723e */ /* 0x000fe200048060ff */
[C---:B------:R-:W-:Y:S01]  /*64e0*/  FFMA R18, R81.reuse, R99, R18 ;  /* 0x0000006351127223 */ /* 0x040fe20000000012 */
[C---:B------:R-:W-:Y:S01]  /*64f0*/  FFMA R23, R81.reuse, R102, R23 ;  /* 0x0000006651177223 */ /* 0x040fe20000000017 */
[----:B------:R-:W-:Y:S01]  /*6500*/  FFMA R20, R81, R101, R20 ;  /* 0x0000006551147223 */ /* 0x000fe20000000014 */
[----:B------:R-:W-:Y:S01]  /*6510*/  F2FP.F16.E5M2.UNPACK_B R139, R162 ;  /* 0x000000a2ff8b723e */ /* 0x000fe200020004ff */
[----:B------:R-:W-:Y:S01]  /*6520*/  HADD2.F32 R106, -RZ, R105.H1_H1 ;  /* 0x30000069ff6a7230 */ /* 0x000fe20000004100 */
[----:B------:R-:W-:Y:S01]  /*6530*/  F2FP.SATFINITE.E5M2.F32.PACK_AB_MERGE_C R203, R13, R12, R203 ;  /* 0x0000000c0dcb723e */ /* 0x000fe200048060cb */
[----:B------:R-:W-:Y:S01]  /*6540*/  FFMA R21, R81, R104, R21 ;  /* 0x0000006851157223 */ /* 0x000fe20000000015 */
[----:B------:R-:W-:Y:S01]  /*6550*/  F2FP.SATFINITE.E5M2.F32.PACK_AB_MERGE_C R208, R23, R18, RZ ;  /* 0x0000001217d0723e */ /* 0x000fe200048060ff */
[----:B------:R-:W-:Y:S02]  /*6560*/  HADD2.F32 R105, -RZ, R107.H0_H0 ;  /* 0x2000006bff697230 */ /* 0x000fe40000004100 */
[C---:B------:R-:W-:Y:S01]  /*6570*/  FMUL R22, R78.reuse, R26 ;  /* 0x0000001a4e167220 */ /* 0x040fe20000400000 */
[----:B------:R1:W-:Y:S01]  /*6580*/  STS.128 [R172+UR49+0x8200], R200 ;  /* 0x008200c8ac007988 */ /* 0x0003e20008000c31 */
[----:B------:R-:W-:Y:S01]  /*6590*/  F2FP.SATFINITE.E5M2.F32.PACK_AB_MERGE_C R208, R17, R16, R208 ;  /* 0x0000001011d0723e */ /* 0x000fe200048060d0 */
[----:B------:R-:W-:Y:S02]  /*65a0*/  HADD2.F32 R140, -RZ, R139.H1_H1 ;  /* 0x3000008bff8c7230 */ /* 0x000fe40000004100 */
[C---:B------:R-:W-:Y:S01]  /*65b0*/  FFMA R22, R81.reuse, R103, R22 ;  /* 0x0000006751167223 */ /* 0x040fe20000000016 */
[C---:B------:R-:W-:Y:S01]  /*65c0*/  FMUL R27, R78.reuse, R27 ;  /* 0x0000001b4e1b7220 */ /* 0x040fe20000400000 */
[--C-:B------:R-:W-:Y:S02]  /*65d0*/  HADD2.F32 R107, -RZ, R109.reuse.H0_H0 ;  /* 0x2000006dff6b7230 */ /* 0x100fe40000004100 */
[C---:B------:R-:W-:Y:S01]  /*65e0*/  FMUL R26, R78.reuse, R30 ;  /* 0x0000001e4e1a7220 */ /* 0x040fe20000400000 */
[----:B------:R-:W-:Y:S02]  /*65f0*/  HADD2.F32 R110, -RZ, R109.H1_H1 ;  /* 0x3000006dff6e7230 */ /* 0x000fe40000004100 */
[C---:B------:R-:W-:Y:S01]  /*6600*/  FFMA R27, R81.reuse, R106, R27 ;  /* 0x0000006a511b7223 */ /* 0x040fe2000000001b */
[C---:B------:R-:W-:Y:S01]  /*6610*/  FFMA R24, R81.reuse, R105, R24 ;  /* 0x0000006951187223 */ /* 0x040fe20000000018 */
[----:B------:R-:W-:Y:S01]  /*6620*/  FFMA R25, R81, R108, R25 ;  /* 0x0000006c51197223 */ /* 0x000fe20000000019 */
[----:B------:R-:W-:Y:S01]  /*6630*/  F2FP.F16.E5M2.UNPACK_B R141, R162.H1 ;  /* 0x000000a2ff8d723e */ /* 0x000fe200030004ff */
[----:B------:R-:W-:Y:S01]  /*6640*/  HADD2.F32 R109, -RZ, R111.H0_H0 ;  /* 0x2000006fff6d7230 */ /* 0x000fe20000004100 */
[----:B------:R-:W-:Y:S01]  /*6650*/  F2FP.SATFINITE.E5M2.F32.PACK_AB_MERGE_C R209, R27, R22, RZ ;  /* 0x000000161bd1723e */ /* 0x000fe200048060ff */
[----:B------:R-:W-:Y:S01]  /*6660*/  FFMA R26, R81, R107, R26 ;  /* 0x0000006b511a7223 */ /* 0x000fe2000000001a */
[C---:B------:R-:W-:Y:S01]  /*6670*/  FMUL R31, R78.reuse, R31 ;  /* 0x0000001f4e1f7220 */ /* 0x040fe20000400000 */
[--C-:B------:R-:W-:Y:S01]  /*6680*/  HADD2.F32 R111, -RZ, R113.reuse.H0_H0 ;  /* 0x20000071ff6f7230 */ /* 0x100fe20000004100 */
[----:B------:R-:W-:Y:S01]  /*6690*/  F2FP.SATFINITE.E5M2.F32.PACK_AB_MERGE_C R209, R21, R20, R209 ;  /* 0x0000001415d1723e */ /* 0x000fe200048060d1 */
[----:B------:R-:W-:Y:S02]  /*66a0*/  HADD2.F32 R114, -RZ, R113.H1_H1 ;  /* 0x30000071ff727230 */ /* 0x000fe40000004100 */
[C---:B------:R-:W-:Y:S01]  /*66b0*/  FFMA R31, R81.reuse, R110, R31 ;  /* 0x0000006e511f7223 */ /* 0x040fe2000000001f */
[C---:B------:R-:W-:Y:S01]  /*66c0*/  FFMA R28, R81.reuse, R109, R28 ;  /* 0x0000006d511c7223 */ /* 0x040fe2000000001c */
[----:B------:R-:W-:Y:S01]  /*66d0*/  FFMA R29, R81, R112, R29 ;  /* 0x00000070511d7223 */ /* 0x000fe2000000001d */
[----:B------:R-:W-:Y:S02]  /*66e0*/  HADD2.F32 R113, -RZ, R115.H0_H0 ;  /* 0x20000073ff717230 */ /* 0x000fe40000004100 */
[C---:B------:R-:W-:Y:S01]  /*66f0*/  FMUL R30, R78.reuse, R34 ;  /* 0x000000224e1e7220 */ /* 0x040fe20000400000 */
[----:B------:R-:W-:Y:S01]  /*6700*/  F2FP.F16.E5M2.UNPACK_B R143, R163 ;  /* 0x000000a3ff8f723e */ /* 0x000fe200020004ff */
[C---:B------:R-:W-:Y:S01]  /*6710*/  FMUL R35, R78.reuse, R35 ;  /* 0x000000234e237220 */ /* 0x040fe20000400000 */
[----:B------:R-:W-:Y:S01]  /*6720*/  HADD2.F32 R115, -RZ, R117.H0_H0 ;  /* 0x20000075ff737230 */ /* 0x000fe20000004100 */
[----:B------:R-:W-:Y:S01]  /*6730*/  F2FP.SATFINITE.E5M2.F32.PACK_AB_MERGE_C R210, R31, R26, RZ ;  /* 0x0000001a1fd2723e */ /* 0x000fe200048060ff */
[C---:B------:R-:W-:Y:S01]  /*6740*/  FFMA R30, R81.reuse, R111, R30 ;  /* 0x0000006f511e7223 */ /* 0x040fe2000000001e */
[C---:B------:R-:W-:Y:S01]  /*6750*/  FFMA R35, R81.reuse, R114, R35 ;  /* 0x0000007251237223 */ /* 0x040fe20000000023 */
[C---:B------:R-:W-:Y:S01]  /*6760*/  FFMA R32, R81.reuse, R113, R32 ;  /* 0x0000007151207223 */ /* 0x040fe20000000020 */
[----:B------:R-:W-:Y:S01]  /*6770*/  F2FP.F16.E5M2.UNPACK_B R145, R163.H1 ;  /* 0x000000a3ff91723e */ /* 0x000fe200030004ff */
[----:B------:R-:W-:Y:S01]  /*6780*/  FFMA R33, R81, R116, R33 ;  /* 0x0000007451217223 */ /* 0x000fe20000000021 */
[----:B------:R-:W-:Y:S01]  /*6790*/  F2FP.SATFINITE.E5M2.F32.PACK_AB_MERGE_C R210, R25, R24, R210 ;  /* 0x0000001819d2723e */ /* 0x000fe200048060d2 */
[----:B------:R-:W-:Y:S01]  /*67a0*/  HADD2.F32 R144, -RZ, R143.H1_H1 ;  /* 0x3000008fff907230 */ /* 0x000fe20000004100 */
[----:B------:R-:W-:Y:S01]  /*67b0*/  F2FP.SATFINITE.E5M2.F32.PACK_AB_MERGE_C R211, R35, R30, RZ ;  /* 0x0000001e23d3723e */ /* 0x000fe200048060ff */
[----:B------:R-:W-:Y:S02]  /*67c0*/  HADD2.F32 R118, -RZ, R117.H1_H1 ;  /* 0x30000075ff767230 */ /* 0x000fe40000004100 */
[C---:B------:R-:W-:Y:S01]  /*67d0*/  FMUL R34, R78.reuse, R38 ;  /* 0x000000264e227220 */ /* 0x040fe20000400000 */
[----:B------:R-:W-:Y:S01]  /*67e0*/  HADD2.F32 R117, -RZ, R119.H0_H0 ;  /* 0x20000077ff757230 */ /* 0x000fe20000004100 */
[----:B------:R-:W-:Y:S01]  /*67f0*/  F2FP.SATFINITE.E5M2.F32.PACK_AB_MERGE_C R211, R29, R28, R211 ;  /* 0x0000001c1dd3723e */ /* 0x000fe200048060d3 */
[C---:B------:R-:W-:Y:S01]  /*6800*/  FMUL R39, R78.reuse, R39 ;  /* 0x000000274e277220 */ /* 0x040fe20000400000 */
[--C-:B------:R-:W-:Y:S02]  /*6810*/  HADD2.F32 R119, -RZ, R121.reuse.H0_H0 ;  /* 0x20000079ff777230 */ /* 0x100fe40000004100 */
[C---:B------:R-:W-:Y:S01]  /*6820*/  FFMA R34, R81.reuse, R115, R34 ;  /* 0x0000007351227223 */ /* 0x040fe20000000022 */
[----:B------:R-:W-:Y:S01]  /*6830*/  HADD2.F32 R122, -RZ, R121.H1_H1 ;  /* 0x30000079ff7a7230 */ /* 0x000fe20000004100 */
[----:B------:R1:W-:Y:S01]  /*6840*/  STS.128 [R192+0x8010], R208 ;  /* 0x008010d0c0007388 */ /* 0x0003e20000000c00 */
[----:B------:R-:W-:Y:S02]  /*6850*/  HADD2.F32 R121, -RZ, R123.H0_H0 ;  /* 0x2000007bff797230 */ /* 0x000fe40000004100 */
[C---:B------:R-:W-:Y:S01]  /*6860*/  FFMA R39, R81.reuse, R118, R39 ;  /* 0x0000007651277223 */ /* 0x040fe20000000027 */
[C---:B------:R-:W-:Y:S01]  /*6870*/  FFMA R36, R81.reuse, R117, R36 ;  /* 0x0000007551247223 */ /* 0x040fe20000000024 */
[----:B------:R-:W-:Y:S01]  /*6880*/  FFMA R37, R81, R120, R37 ;  /* 0x0000007851257223 */ /* 0x000fe20000000025 */
[C---:B------:R-:W-:Y:S01]  /*6890*/  FMUL R38, R78.reuse, R42 ;  /* 0x0000002a4e267220 */ /* 0x040fe20000400000 */
[----:B------:R-:W-:Y:S01]  /*68a0*/  ISETP.NE.AND P0, PT, R189, RZ, PT ;  /* 0x000000ffbd00720c */ /* 0x000fe20003f05270 */
[C---:B------:R-:W-:Y:S01]  /*68b0*/  FMUL R43, R78.reuse, R43 ;  /* 0x0000002b4e2b7220 */ /* 0x040fe20000400000 */
[--C-:B------:R-:W-:Y:S01]  /*68c0*/  HADD2.F32 R123, -RZ, R125.reuse.H0_H0 ;  /* 0x2000007dff7b7230 */ /* 0x100fe20000004100 */
[----:B------:R-:W-:Y:S01]  /*68d0*/  F2FP.SATFINITE.E5M2.F32.PACK_AB_MERGE_C R212, R39, R34, RZ ;  /* 0x0000002227d4723e */ /* 0x000fe200048060ff */
[C---:B------:R-:W-:Y:S01]  /*68e0*/  FFMA R38, R81.reuse, R119, R38 ;  /* 0x0000007751267223 */ /* 0x040fe20000000026 */
[C---:B------:R-:W-:Y:S01]  /*68f0*/  FFMA R43, R81.reuse, R122, R43 ;  /* 0x0000007a512b7223 */ /* 0x040fe2000000002b */
[----:B------:R-:W-:Y:S01]  /*6900*/  FFMA R40, R81, R121, R40 ;  /* 0x0000007951287223 */ /* 0x000fe20000000028 */
[----:B------:R-:W-:Y:S01]  /*6910*/  F2FP.SATFINITE.E5M2.F32.PACK_AB_MERGE_C R212, R33, R32, R212 ;  /* 0x0000002021d4723e */ /* 0x000fe200048060d4 */
[----:B------:R-:W-:Y:S01]  /*6920*/  FFMA R41, R81, R124, R41 ;  /* 0x0000007c51297223 */ /* 0x000fe20000000029 */
[----:B------:R-:W-:Y:S01]  /*6930*/  HADD2.F32 R126, -RZ, R125.H1_H1 ;  /* 0x3000007dff7e7230 */ /* 0x000fe20000004100 */
[----:B------:R-:W-:Y:S01]  /*6940*/  F2FP.SATFINITE.E5M2.F32.PACK_AB_MERGE_C R213, R43, R38, RZ ;  /* 0x000000262bd5723e */ /* 0x000fe200048060ff */
[----:B------:R-:W-:Y:S02]  /*6950*/  HADD2.F32 R125, -RZ, R127.H0_H0 ;  /* 0x2000007fff7d7230 */ /* 0x000fe40000004100 */
[C---:B------:R-:W-:Y:S01]  /*6960*/  FMUL R42, R78.reuse, R46 ;  /* 0x0000002e4e2a7220 */ /* 0x040fe20000400000 */
[----:B------:R-:W-:Y:S01]  /*6970*/  FMUL R47, R78, R47 ;  /* 0x0000002f4e2f7220 */ /* 0x000fe20000400000 */
[--C-:B------:R-:W-:Y:S01]  /*6980*/  HADD2.F32 R127, -RZ, R129.reuse.H0_H0 ;  /* 0x20000081ff7f7230 */ /* 0x100fe20000004100 */
[----:B------:R-:W-:Y:S01]  /*6990*/  F2FP.SATFINITE.E5M2.F32.PACK_AB_MERGE_C R213, R37, R36, R213 ;  /* 0x0000002425d5723e */ /* 0x000fe200048060d5 */
[C---:B------:R-:W-:Y:S01]  /*69a0*/  FFMA R42, R81.reuse, R123, R42 ;  /* 0x0000007b512a7223 */ /* 0x040fe2000000002a */
[C---:B------:R-:W-:Y:S01]  /*69b0*/  FFMA R47, R81.reuse, R126, R47 ;  /* 0x0000007e512f7223 */ /* 0x040fe2000000002f */
[C---:B------:R-:W-:Y:S01]  /*69c0*/  FFMA R44, R81.reuse, R125, R44 ;  /* 0x0000007d512c7223 */ /* 0x040fe2000000002c */
[----:B------:R-:W-:Y:S01]  /*69d0*/  ISETP.NE.AND P6, PT, R198, RZ, PT ;  /* 0x000000ffc600720c */ /* 0x000fe20003fc5270 */
[----:B------:R-:W-:Y:S01]  /*69e0*/  FFMA R45, R81, R128, R45 ;  /* 0x00000080512d7223 */ /* 0x000fe2000000002d */
[----:B------:R-:W-:Y:S01]  /*69f0*/  HADD2.F32 R130, -RZ, R129.H1_H1 ;  /* 0x30000081ff827230 */ /* 0x000fe20000004100 */
[----:B------:R-:W-:Y:S01]  /*6a00*/  F2FP.SATFINITE.E5M2.F32.PACK_AB_MERGE_C R214, R47, R42, RZ ;  /* 0x0000002a2fd6723e */ /* 0x000fe200048060ff */
[----:B------:R-:W-:Y:S02]  /*6a10*/  HADD2.F32 R129, -RZ, R131.H0_H0 ;  /* 0x20000083ff817230 */ /* 0x000fe40000004100 */
[C---:B------:R-:W-:Y:S01]  /*6a20*/  FMUL R46, R78.reuse, R50 ;  /* 0x000000324e2e7220 */ /* 0x040fe20000400000 */
[C---:B------:R-:W-:Y:S01]  /*6a30*/  FMUL R51, R78.reuse, R51 ;  /* 0x000000334e337220 */ /* 0x040fe20000400000 */
[--C-:B------:R-:W-:Y:S02]  /*6a40*/  HADD2.F32 R131, -RZ, R133.reuse.H0_H0 ;  /* 0x20000085ff837230 */ /* 0x100fe40000004100 */
[C---:B------:R-:W-:Y:S01]  /*6a50*/  FMUL R50, R78.reuse, R54 ;  /* 0x000000364e327220 */ /* 0x040fe20000400000 */
[C---:B------:R-:W-:Y:S01]  /*6a60*/  FFMA R46, R81.reuse, R127, R46 ;  /* 0x0000007f512e7223 */ /* 0x040fe2000000002e */
[----:B------:R-:W-:Y:S02]  /*6a70*/  HADD2.F32 R134, -RZ, R133.H1_H1 ;  /* 0x30000085ff867230 */ /* 0x000fe40000004100 */
[C---:B------:R-:W-:Y:S01]  /*6a80*/  FFMA R51, R81.reuse, R130, R51 ;  /* 0x0000008251337223 */ /* 0x040fe20000000033 */
[----:B------:R-:W-:Y:S02]  /*6a90*/  HADD2.F32 R133, -RZ, R135.H0_H0 ;  /* 0x20000087ff857230 */ /* 0x000fe40000004100 */
[C---:B------:R-:W-:Y:S01]  /*6aa0*/  FMUL R55, R78.reuse, R55 ;  /* 0x000000374e377220 */ /* 0x040fe20000400000 */
[C---:B------:R-:W-:Y:S01]  /*6ab0*/  FFMA R48, R81.reuse, R129, R48 ;  /* 0x0000008151307223 */ /* 0x040fe20000000030 */
[C---:B------:R-:W-:Y:S01]  /*6ac0*/  FFMA R49, R81.reuse, R132, R49 ;  /* 0x0000008451317223 */ /* 0x040fe20000000031 */
[--C-:B------:R-:W-:Y:S02]  /*6ad0*/  HADD2.F32 R135, -RZ, R137.reuse.H0_H0 ;  /* 0x20000089ff877230 */ /* 0x100fe40000004100 */
[C---:B------:R-:W-:Y:S01]  /*6ae0*/  FFMA R50, R81.reuse, R131, R50 ;  /* 0x0000008351327223 */ /* 0x040fe20000000032 */
[----:B------:R-:W-:Y:S02]  /*6af0*/  HADD2.F32 R138, -RZ, R137.H1_H1 ;  /* 0x30000089ff8a7230 */ /* 0x000fe40000004100 */
[C---:B------:R-:W-:Y:S01]  /*6b00*/  FMUL R54, R78.reuse, R58 ;  /* 0x0000003a4e367220 */ /* 0x040fe20000400000 */
[----:B------:R-:W-:Y:S02]  /*6b10*/  HADD2.F32 R137, -RZ, R139.H0_H0 ;  /* 0x2000008bff897230 */ /* 0x000fe40000004100 */
[C---:B------:R-:W-:Y:S01]  /*6b20*/  FFMA R55, R81.reuse, R134, R55 ;  /* 0x0000008651377223 */ /* 0x040fe20000000037 */
        /* <DEDUP_REMOVED lines=16> */
[----:B------:R-:W-:Y:S01]  /*6c30*/  FFMA R63, R81, R142, R63 ;  /* 0x0000008e513f7223 */ /* 0x000fe2000000003f */
[----:B------:R-:W-:Y:S01]  /*6c40*/  FMUL R67, R78, R67 ;  /* 0x000000434e437220 */ /* 0x000fe20000400000 */
[----:B------:R-:W-:Y:S01]  /*6c50*/  F2FP.SATFINITE.E5M2.F32.PACK_AB_MERGE_C R215, R51, R46, RZ ;  /* 0x0000002e33d7723e */ /* 0x000fe200048060ff */
[C---:B------:R-:W-:Y:S01]  /*6c60*/  FFMA R60, R81.reuse, R141, R60 ;  /* 0x0000008d513c7223 */ /* 0x040fe2000000003c */
[C---:B------:R-:W-:Y:S01]  /*6c70*/  FFMA R61, R81.reuse, R144, R61 ;  /* 0x00000090513d7223 */ /* 0x040fe2000000003d */
[C---:B------:R-:W-:Y:S01]  /*6c80*/  FFMA R62, R81.reuse, R143, R62 ;  /* 0x0000008f513e7223 */ /* 0x040fe2000000003e */
[----:B------:R-:W-:Y:S01]  /*6c90*/  FFMA R67, R81, R146, R67 ;  /* 0x0000009251437223 */ /* 0x000fe20000000043 */
[----:B------:R-:W-:Y:S02]  /*6ca0*/  F2FP.SATFINITE.E5M2.F32.PACK_AB_MERGE_C R214, R41, R40, R214 ;  /* 0x0000002829d6723e */ /* 0x000fe400048060d6 */
[----:B------:R-:W-:Y:S02]  /*6cb0*/  F2FP.SATFINITE.E5M2.F32.PACK_AB_MERGE_C R215, R45, R44, R215 ;  /* 0x0000002c2dd7723e */ /* 0x000fe400048060d7 */
[----:B------:R-:W-:Y:S02]  /*6cc0*/  F2FP.SATFINITE.E5M2.F32.PACK_AB_MERGE_C R216, R55, R50, RZ ;  /* 0x0000003237d8723e */ /* 0x000fe400048060ff */
[----:B------:R-:W-:Y:S01]  /*6cd0*/  F2FP.SATFINITE.E5M2.F32.PACK_AB_MERGE_C R217, R59, R54, RZ ;  /* 0x000000363bd9723e */ /* 0x000fe200048060ff */
[----:B------:R1:W-:Y:S01]  /*6ce0*/  STS.128 [R195+0x8020], R212 ;  /* 0x008020d4c3007388 */ /* 0x0003e20000000c00 */
[----:B------:R-:W-:Y:S02]  /*6cf0*/  F2FP.SATFINITE.E5M2.F32.PACK_AB_MERGE_C R218, R63, R58, RZ ;  /* 0x0000003a3fda723e */ /* 0x000fe400048060ff */
[----:B------:R-:W-:Y:S02]  /*6d00*/  F2FP.SATFINITE.E5M2.F32.PACK_AB_MERGE_C R219, R67, R62, RZ ;  /* 0x0000003e43db723e */ /* 0x000fe400048060ff */
[----:B------:R-:W-:Y:S02]  /*6d10*/  F2FP.SATFINITE.E5M2.F32.PACK_AB_MERGE_C R216, R49, R48, R216 ;  /* 0x0000003031d8723e */ /* 0x000fe400048060d8 */
[----:B------:R-:W-:Y:S02]  /*6d20*/  F2FP.SATFINITE.E5M2.F32.PACK_AB_MERGE_C R217, R53, R52, R217 ;  /* 0x0000003435d9723e */ /* 0x000fe400048060d9 */
[----:B------:R-:W-:Y:S02]  /*6d30*/  F2FP.SATFINITE.E5M2.F32.PACK_AB_MERGE_C R218, R57, R56, R218 ;  /* 0x0000003839da723e */ /* 0x000fe400048060da */
[----:B------:R-:W-:Y:S02]  /*6d40*/  F2FP.SATFINITE.E5M2.F32.PACK_AB_MERGE_C R219, R61, R60, R219 ;  /* 0x0000003c3ddb723e */ /* 0x000fe400048060db */
[----:B------:R-:W-:Y:S02]  /*6d50*/  LEA R204, R181, UR49, 0x3 ;  /* 0x00000031b5cc7c11 */ /* 0x000fe4000f8e18ff */
[----:B------:R-:W-:Y:S01]  /*6d60*/  @P6 SHF.L.U32 R221, R180, 0x1f, RZ ;  /* 0x0000001fb4dd6819 */ /* 0x000fe200000006ff */
[----:B------:R1:W-:Y:S01]  /*6d70*/  STS.128 [R194+0x8010], R216 ;  /* 0x008010d8c2007388 */ /* 0x0003e20000000c00 */
[----:B------:R-:W-:Y:S01]  /*6d80*/  @!PT LDS RZ, [RZ] ;  /* 0x00000000fffff984 */ /* 0x000fe20000000800 */
[----:B------:R-:W-:Y:S01]  /*6d90*/  @!PT LDS RZ, [RZ] ;  /* 0x00000000fffff984 */ /* 0x000fe20000000800 */
[----:B------:R-:W-:Y:S01]  /*6da0*/  @!PT LDS RZ, [RZ] ;  /* 0x00000000fffff984 */ /* 0x000fe20000000800 */
[----:B------:R-:W-:Y:S01]  /*6db0*/  @!PT LDS RZ, [RZ] ;  /* 0x00000000fffff984 */ /* 0x000fe20000000800 */
[----:B------:R2:W-:Y:S07]  /*6dc0*/  MEMBAR.ALL.CTA ;  /* 0x0000000000007992 */ /* 0x0005ee0000008000 */
[----:B--2---:R-:W2:Y:S02]  /*6dd0*/  FENCE.VIEW.ASYNC.S ;  /* 0x00000000000073c6 */ /* 0x004ea40000000000 */
[----:B--2---:R-:W-:Y:S06]  /*6de0*/  BAR.SYNC.DEFER_BLOCKING 0x1, 0x80 ;  /* 0x0042000000007b1d */ /* 0x004fec0000010000 */
[----:B------:R-:W-:Y:S05]  /*6df0*/  @P0 BRA `(.L_x_101) ;  /* 0x0000000000280947 */ /* 0x000fea0003800000 */
[----:B------:R-:W-:Y:S02]  /*6e00*/  UIADD3 UR4, UPT, UPT, UR49, 0x8200, URZ ;  /* 0x0000820031047890 */ /* 0x000fe4000fffe0ff */
[----:B------:R-:W-:Y:S01]  /*6e10*/  UIADD3 UR6, UP0, UPT, UR52, 0x680, URZ ;  /* 0x0000068034067890 */ /* 0x000fe2000ff1e0ff */
[----:B------:R-:W-:Y:S03]  /*6e20*/  UMOV UR43, UR36 ;  /* 0x00000024002b7c82 */ /* 0x000fe60008000000 */
[----:B------:R-:W-:Y:S01]  /*6e30*/  MOV R188, UR4 ;  /* 0x0000000400bc7c02 */ /* 0x000fe20008000f00 */
[----:B------:R-:W-:Y:S03]  /*6e40*/  UIADD3.X UR7, UPT, UPT, URZ, UR53, URZ, UP0, !UPT ;  /* 0x00000035ff077290 */ /* 0x000fe600087fe4ff */
[----:B------:R-:W-:Y:S11]  /*6e50*/  R2UR UR40, R188 ;  /* 0x00000000bc2872ca */ /* 0x000ff600000e0000 */
[----:B------:R-:W-:Y:S02]  /*6e60*/  @!UPT UIADD3 URZ, UPT, UPT, URZ, URZ, URZ ;  /* 0x000000fffffff290 */ /* 0x000fe4000fffe0ff */
[----:B------:R2:W-:Y:S01]  /*6e70*/  UTMASTG.3D [UR40], [UR6] ;  /* 0x00000028060073b5 */ /* 0x0005e20008010000 */
[----:B------:R0:W-:Y:S01]  /*6e80*/  UTMACMDFLUSH ;  /* 0x00000000000079b7 */ /* 0x0001e20000000000 */
[----:B--2---:R-:W-:Y:S04]  /*6e90*/  DEPBAR.LE SB0, 0x1 ;  /* 0x000080400000791a */ /* 0x004fe80000000000 */
.L_x_101:
[----:B------:R-:W-:Y:S05]  /*6ea0*/  BSYNC.RECONVERGENT B0 ;  /* 0x0000000000007941 */ /* 0x000fea0003800200 */
.L_x_100:
[----:B------:R-:W-:Y:S06]  /*6eb0*/  BAR.SYNC.DEFER_BLOCKING 0x1, 0x80 ;  /* 0x0042000000007b1d */ /* 0x000fec0000010000 */
[----:B------:R-:W2:Y:S01]  /*6ec0*/  @P6 SYNCS.PHASECHK.TRANS64.TRYWAIT P0, [R204+URZ+0x70], R221 ;  /* 0x000070ddcc0065a7 */ /* 0x000ea200080011ff */
[----:B------:R-:W-:Y:S01]  /*6ed0*/  BSSY B1, `(.L_x_102) ;  /* 0x0000023000017945 */ /* 0x000fe20003800000 */
[----:B--2---:R-:W-:Y:S03]  /*6ee0*/  @P6 SEL R196, RZ, 0x1, !P0 ;  /* 0x00000001ffc46807 */ /* 0x004fe60004000000 */
[----:B------:R-:W-:Y:S05]  /*6ef0*/  @!P6 BRA `(.L_x_103) ;  /* 0x000000000080e947 */ /* 0x000fea0003800000 */
[----:B------:R-:W-:Y:S01]  /*6f00*/  ISETP.NE.AND P1, PT, R197, RZ, PT ;  /* 0x000000ffc500720c */ /* 0x000fe20003f25270 */
[----:B------:R-:W-:Y:S01]  /*6f10*/  BSSY B0, `(.L_x_104) ;  /* 0x000000a000007945 */ /* 0x000fe20003800000 */
[----:B------:R-:W-:Y:S11]  /*6f20*/  ISETP.NE.AND P0, PT, R196, RZ, PT ;  /* 0x000000ffc400720c */ /* 0x000ff60003f05270 */
[----:B------:R-:W-:Y:S04]  /*6f30*/  @P1 IMAD R0, R181, 0x2000, R186 ;  /* 0x00002000b5001824 */ /* 0x000fe800078e02ba */
[C---:B------:R-:W-:Y:S01]  /*6f40*/  @P1 IMAD.IADD R6, R0.reuse, 0x1, R199 ;  /* 0x0000000100061824 */ /* 0x040fe200078e02c7 */
[----:B------:R-:W-:Y:S03]  /*6f50*/  @P1 IADD3 R4, PT, PT, R0, R207, RZ ;  /* 0x000000cf00041210 */ /* 0x000fe60007ffe0ff */
[----:B------:R-:W-:Y:S01]  /*6f60*/  @P1 IMAD.IADD R2, R205, 0x1, R6 ;  /* 0x00000001cd021824 */ /* 0x000fe200078e0206 */
[----:B------:R-:W-:Y:S06]  /*6f70*/  @P0 BRA `(.L_x_105) ;  /* 0x00000000000c0947 */ /* 0x000fec0003800000 */
[----:B------:R-:W-:Y:S04]  /*6f80*/  SHF.L.U32 R3, R180, 0x1f, RZ ;  /* 0x0000001fb4037819 */ /* 0x000fe800000006ff */
[----:B------:R-:W2:Y:S02]  /*6f90*/  SYNCS.PHASECHK.TRANS64.TRYWAIT P0, [R204+URZ+0x70], R3 ;  /* 0x00007003cc0075a7 */ /* 0x000ea400080011ff */
[----:B--2---:R-:W-:Y:S05]  /*6fa0*/  @!P0 BRA `(.L_x_106) ;  /* 0x0000004c00148947 */ /* 0x004fea0003800000 */
.L_x_105:
[----:B------:R-:W-:Y:S05]  /*6fb0*/  BSYNC B0 ;  /* 0x0000000000007941 */ /* 0x000fea0003800000 */
.L_x_104:
[----:B------:R-:W-:Y:S01]  /*6fc0*/  ISETP.NE.AND P0, PT, R197, RZ, PT ;  /* 0x000000ffc500720c */ /* 0x000fe20003f05270 */
[----:B--2---:R-:W-:Y:S02]  /*6fd0*/  VIADD R204, R204, 0x90 ;  /* 0x00000090cccc7836 */ /* 0x004fe40000000000 */
[----:B------:R-:W-:Y:S02]  /*6fe0*/  IMAD.U32 R3, RZ, RZ, UR37 ;  /* 0x00000025ff037e24 */ /* 0x000fe4000f8e00ff */
[----:B------:R-:W-:Y:S03]  /*6ff0*/  VIADD R181, R181, 0x1 ;  /* 0x00000001b5b57836 */ /* 0x000fe60000000000 */
[----:B------:R-:W-:Y:S05]  /*7000*/  PRMT R3, R3, 0x654, R204 ;  /* 0x0000065403037816 */ /* 0x000fea00000000cc */
[----:B------:R2:W3:Y:S04]  /*7010*/  @P0 LDS.128 R148, [R0] ;  /* 0x0000000000940984 */ /* 0x0004e80000000c00 */
[----:B------:R2:W4:Y:S04]  /*7020*/  @P0 LDS.128 R156, [R4+0x20] ;  /* 0x00002000049c0984 */ /* 0x0005280000000c00 */
        /* <DEDUP_REMOVED lines=9> */
[----:B------:R-:W-:Y:S01]  /*70c0*/  SEL R181, R181, RZ, P0 ;  /* 0x000000ffb5b57207 */ /* 0x000fe20000000000 */
[----:B-----5:R5:W-:Y:S02]  /*70d0*/  SYNCS.ARRIVE.TRANS64.RED.A1T0 RZ, [R3+URZ], RZ ;  /* 0x000000ff03ff79a7 */ /* 0x020be400081004ff */
[----:B-----5:R-:W-:Y:S04]  /*70e0*/  SEL R3, RZ, 0x1, P0 ;  /* 0x00000001ff037807 */ /* 0x020fe80000000000 */
[----:B--234-:R-:W-:Y:S02]  /*70f0*/  LOP3.LUT R180, R180, R3, RZ, 0x3c, !PT ;  /* 0x00000003b4b47212 */ /* 0x01cfe400078e3cff */
.L_x_103:
[----:B------:R-:W-:Y:S05]  /*7100*/  BSYNC B1 ;  /* 0x0000000000017941 */ /* 0x000fea0003800000 */
.L_x_102:
[----:B------:R-:W-:Y:S01]  /*7110*/  VIADD R0, R80, 0x40 ;  /* 0x0000004050007836 */ /* 0x000fe20000000000 */
[----:B------:R-:W-:Y:S04]  /*7120*/  BSSY.RECONVERGENT B6, `(.L_x_107) ;  /* 0x0000015000067945 */ /* 0x000fe80003800200 */
[----:B------:R-:W-:Y:S04]  /*7130*/  SHF.R.U32.HI R0, RZ, 0x15, R0 ;  /* 0x00000015ff007819 */ /* 0x000fe80000011600 */
[----:B------:R-:W-:Y:S11]  /*7140*/  LOP3.LUT P0, RZ, R0, 0x3, R173, 0x48, !PT ;  /* 0x0000000300ff7812 */ /* 0x000ff600078048ad */
[----:B------:R-:W-:Y:S02]  /*7150*/  @!UPT UIADD3 URZ, UPT, UPT, URZ, URZ, URZ ;  /* 0x000000fffffff290 */ /* 0x000fe4000fffe0ff */
[----:B------:R-:W-:Y:S05]  /*7160*/  @!P0 BRA `(.L_x_108) ;  /* 0x0000000000408947 */ /* 0x000fea0003800000 */
[----:B------:R-:W2:Y:S01]  /*7170*/  LDCU.64 UR8, c[0x4][0x78] ;  /* 0x01000f00ff0877ac */ /* 0x000ea20008000a00 */
[----:B------:R-:W-:Y:S01]  /*7180*/  MOV R3, 0x0 ;  /* 0x0000000000037802 */ /* 0x000fe20000000f00 */
[----:B------:R-:W-:Y:S02]  /*7190*/  HFMA2 R12, -RZ, RZ, 0, 5.9604644775390625e-08 ;  /* 0x00000001ff0c7431 */ /* 0x000fe400000001ff */
[----:B------:R-:W-:Y:S02]  /*71a0*/  IMAD.MOV.U32 R8, RZ, RZ, 0x192 ;  /* 0x00000192ff087424 */ /* 0x000fe400078e00ff */
[----:B------:R-:W-:Y:S01]  /*71b0*/  IMAD.MOV.U32 R13, RZ, RZ, RZ ;  /* 0x000000ffff0d7224 */ /* 0x000fe200078e00ff */
[----:B------:R-:W3:Y:S01]  /*71c0*/  LDCU.64 UR6, c[0x4][0x80] ;  /* 0x01001000ff0677ac */ /* 0x000ee20008000a00 */
[----:B------:R-:W4:Y:S01]  /*71d0*/  LDC.64 R2, c[0x4][R3] ;  /* 0x0100000003027b82 */ /* 0x000f220000000a00 */
[----:B------:R-:W5:Y:S01]  /*71e0*/  LDCU.64 UR4, c[0x4][0x18] ;  /* 0x01000300ff0477ac */ /* 0x000f620008000a00 */
[----:B--2---:R-:W-:Y:S01]  /*71f0*/  MOV R5, UR9 ;  /* 0x0000000900057c02 */ /* 0x004fe20008000f00 */
[----:B------:R-:W-:Y:S01]  /*7200*/  IMAD.U32 R4, RZ, RZ, UR8 ;  /* 0x00000008ff047e24 */ /* 0x000fe2000f8e00ff */
[----:B---3--:R-:W-:Y:S01]  /*7210*/  MOV R7, UR7 ;  /* 0x0000000700077c02 */ /* 0x008fe20008000f00 */
[----:B------:R-:W-:Y:S01]  /*7220*/  IMAD.U32 R6, RZ, RZ, UR6 ;  /* 0x00000006ff067e24 */ /* 0x000fe2000f8e00ff */
[----:B-----5:R-:W-:Y:S01]  /*7230*/  MOV R11, UR5 ;  /* 0x00000005000b7c02 */ /* 0x020fe20008000f00 */
[----:B------:R-:W-:Y:S02]  /*7240*/  IMAD.U32 R10, RZ, RZ, UR4 ;  /* 0x00000004ff0a7e24 */ /* 0x000fe4000f8e00ff */
[----:B------:R-:W-:Y:S07]  /*7250*/  LEPC R20, `(.L_x_108) ;  /* 0x000000001014794e */ /* 0x000fee0000000000 */
[----:B-1--4-:R-:W-:Y:S05]  /*7260*/  CALL.ABS.NOINC R2 ;  /* 0x0000000002007343 */ /* 0x012fea0003c00000 */
.L_x_108:
[----:B------:R-:W-:Y:S05]  /*7270*/  BSYNC.RECONVERGENT B6 ;  /* 0x0000000000067941 */ /* 0x000fea0003800200 */
.L_x_107:
[----:B------:R-:W-:Y:S01]  /*7280*/  F2FP.F16.E5M2.UNPACK_B R4, R149 ;  /* 0x00000095ff04723e */ /* 0x000fe200020004ff */
[----:B------:R-:W-:Y:S05]  /*7290*/  WARPSYNC.ALL ;  /* 0x0000000000007948 */ /* 0x000fea0003800000 */
[----:B------:R-:W-:Y:S01]  /*72a0*/  R2UR UR4, R80 ;  /* 0x00000000500472ca */ /* 0x000fe200000e0000 */
[--C-:B------:R-:W-:Y:S01]  /*72b0*/  HADD2.F32 R88, -RZ, R4.reuse.H0_H0 ;  /* 0x20000004ff587230 */ /* 0x100fe20000004100 */
[-C--:B------:R-:W-:Y:S01]  /*72c0*/  F2FP.F16.E5M2.UNPACK_B R0, R148.reuse ;  /* 0x00000094ff00723e */ /* 0x080fe200020004ff */
[----:B------:R-:W-:Y:S01]  /*72d0*/  HADD2.F32 R83, -RZ, R4.H1_H1 ;  /* 0x30000004ff537230 */ /* 0x000fe20000004100 */
[----:B------:R-:W-:Y:S01]  /*72e0*/  F2FP.F16.E5M2.UNPACK_B R4, R151 ;  /* 0x00000097ff04723e */ /* 0x000fe200020004ff */
[----:B------:R-:W-:Y:S01]  /*72f0*/  BSSY.RECONVERGENT B0, `(.L_x_109) ;  /* 0x0000116000007945 */ /* 0x000fe20003800200 */
[----:B------:R-:W-:Y:S01]  /*7300*/  F2FP.F16.E5M2.UNPACK_B R3, R148.H1 ;  /* 0x00000094ff03723e */ /* 0x000fe200030004ff */
[--C-:B------:R-:W-:Y:S01]  /*7310*/  HADD2.F32 R2, -RZ, R0.reuse.H0_H0 ;  /* 0x20000000ff027230 */ /* 0x100fe20000004100 */
[----:B-1----:R-:W-:Y:S01]  /*7320*/  F2FP.F16.E5M2.UNPACK_B R135, R162 ;  /* 0x000000a2ff87723e */ /* 0x002fe200020004ff */
[----:B------:R-:W-:Y:S01]  /*7330*/  HADD2.F32 R82, -RZ, R0.H1_H1 ;  /* 0x30000000ff527230 */ /* 0x000fe20000004100 */
[----:B------:R-:W-:Y:S01]  /*7340*/  F2FP.F16.E5M2.UNPACK_B R0, R149.H1 ;  /* 0x00000095ff00723e */ /* 0x000fe200030004ff */
[--C-:B------:R-:W-:Y:S01]  /*7350*/  HADD2.F32 R84, -RZ, R3.reuse.H0_H0 ;  /* 0x20000003ff547230 */ /* 0x100fe20000004100 */
[----:B------:R-:W-:Y:S01]  /*7360*/  F2FP.F16.E5M2.UNPACK_B R125, R159.H1 ;  /* 0x0000009fff7d723e */ /* 0x000fe200030004ff */
[----:B------:R-:W-:Y:S01]  /*7370*/  HADD2.F32 R86, -RZ, R3.H1_H1 ;  /* 0x30000003ff567230 */ /* 0x000fe20000004100 */
[-C--:B------:R-:W-:Y:S01]  /*7380*/  F2FP.F16.E5M2.UNPACK_B R3, R150.reuse ;  /* 0x00000096ff03723e */ /* 0x080fe200020004ff */
[--C-:B------:R-:W-:Y:S01]  /*7390*/  HADD2.F32 R90, -RZ, R0.reuse.H0_H0 ;  /* 0x20000000ff5a7230 */ /* 0x100fe20000004100 */
[----:B------:R-:W-:Y:S01]  /*73a0*/  ISETP.NE.AND P0, PT, R189, RZ, PT ;  /* 0x000000ffbd00720c */ /* 0x000fe20003f05270 */
[----:B------:R-:W-:Y:S01]  /*73b0*/  HADD2.F32 R85, -RZ, R0.H1_H1 ;  /* 0x30000000ff557230 */ /* 0x000fe20000004100 */
[----:B------:R-:W-:Y:S01]  /*73c0*/  F2FP.F16.E5M2.UNPACK_B R0, R150.H1 ;  /* 0x00000096ff00723e */ /* 0x000fe200030004ff */
[--C-:B------:R-:W-:Y:S01]  /*73d0*/  HADD2.F32 R92, -RZ, R3.reuse.H0_H0 ;  /* 0x20000003ff5c7230 */ /* 0x100fe20000004100 */
[----:B------:R-:W-:Y:S01]  /*73e0*/  ISETP.NE.AND P6, PT, R198, RZ, PT ;  /* 0x000000ffc600720c */ /* 0x000fe20003fc5270 */
[----:B------:R-:W-:Y:S01]  /*73f0*/  HADD2.F32 R87, -RZ, R3.H1_H1 ;  /* 0x30000003ff577230 */ /* 0x000fe20000004100 */
[----:B------:R-:W-:Y:S01]  /*7400*/  F2FP.F16.E5M2.UNPACK_B R3, R151.H1 ;  /* 0x00000097ff03723e */ /* 0x000fe200030004ff */
[--C-:B------:R-:W-:Y:S02]  /*7410*/  HADD2.F32 R94, -RZ, R0.reuse.H0_H0 ;  /* 0x20000000ff5e7230 */ /* 0x100fe40000004100 */
[----:B------:R-:W-:Y:S01]  /*7420*/  HADD2.F32 R89, -RZ, R0.H1_H1 ;  /* 0x30000000ff597230 */ /* 0x000fe20000004100 */
[-C--:B------:R-:W-:Y:S01]  /*7430*/  F2FP.F16.E5M2.UNPACK_B R0, R152.reuse ;  /* 0x00000098ff00723e */ /* 0x080fe200020004ff */
[--C-:B------:R-:W-:Y:S02]  /*7440*/  HADD2.F32 R96, -RZ, R4.reuse.H0_H0 ;  /* 0x20000004ff607230 */ /* 0x100fe40000004100 */
[----:B------:R-:W-:Y:S01]  /*7450*/  HADD2.F32 R91, -RZ, R4.H1_H1 ;  /* 0x30000004ff5b7230 */ /* 0x000fe20000004100 */
[-C--:B------:R-:W-:Y:S01]  /*7460*/  F2FP.F16.E5M2.UNPACK_B R4, R153.reuse ;  /* 0x00000099ff04723e */ /* 0x080fe200020004ff */
[--C-:B------:R-:W-:Y:S02]  /*7470*/  HADD2.F32 R100, -RZ, R0.reuse.H0_H0 ;  /* 0x20000000ff647230 */ /* 0x100fe40000004100 */
[----:B------:R-:W-:Y:S01]  /*7480*/  HADD2.F32 R95, -RZ, R0.H1_H1 ;  /* 0x30000000ff5f7230 */ /* 0x000fe20000004100 */
[----:B------:R-:W-:Y:S01]  /*7490*/  F2FP.F16.E5M2.UNPACK_B R0, R153.H1 ;  /* 0x00000099ff00723e */ /* 0x000fe200030004ff */
[--C-:B------:R-:W-:Y:S02]  /*74a0*/  HADD2.F32 R98, -RZ, R3.reuse.H0_H0 ;  /* 0x20000003ff627230 */ /* 0x100fe40000004100 */
[----:B------:R-:W-:Y:S01]  /*74b0*/  HADD2.F32 R93, -RZ, R3.H1_H1 ;  /* 0x30000003ff5d7230 */ /* 0x000fe20000004100 */
[----:B------:R-:W-:Y:S01]  /*74c0*/  F2FP.F16.E5M2.UNPACK_B R3, R152.H1 ;  /* 0x00000098ff03723e */ /* 0x000fe200030004ff */
[--C-:B------:R-:W-:Y:S02]  /*74d0*/  HADD2.F32 R106, -RZ, R0.reuse.H0_H0 ;  /* 0x20000000ff6a7230 */ /* 0x100fe40000004100 */
[----:B------:R-:W-:Y:S01]  /*74e0*/  HADD2.F32 R101, -RZ, R0.H1_H1 ;  /* 0x30000000ff657230 */ /* 0x000fe20000004100 */
[-C--:B------:R-:W-:Y:S01]  /*74f0*/  F2FP.F16.E5M2.UNPACK_B R0, R154.reuse.H1 ;  /* 0x0000009aff00723e */ /* 0x080fe200030004ff */
[--C-:B------:R-:W-:Y:S02]  /*7500*/  HADD2.F32 R104, -RZ, R4.reuse.H0_H0 ;  /* 0x20000004ff687230 */ /* 0x100fe40000004100 */
[----:B------:R-:W-:Y:S01]  /*7510*/  HADD2.F32 R99, -RZ, R4.H1_H1 ;  /* 0x30000004ff637230 */ /* 0x000fe20000004100 */
[----:B------:R-:W-:Y:S01]  /*7520*/  F2FP.F16.E5M2.UNPACK_B R4, R155 ;  /* 0x0000009bff04723e */ /* 0x000fe200020004ff */
[--C-:B------:R-:W-:Y:S02]  /*7530*/  HADD2.F32 R102, -RZ, R3.reuse.H0_H0 ;  /* 0x20000003ff667230 */ /* 0x100fe40000004100 */
[----:B------:R-:W-:Y:S01]  /*7540*/  HADD2.F32 R97, -RZ, R3.H1_H1 ;  /* 0x30000003ff617230 */ /* 0x000fe20000004100 */
[----:B------:R-:W-:Y:S01]  /*7550*/  F2FP.F16.E5M2.UNPACK_B R3, R154 ;  /* 0x0000009aff03723e */ /* 0x000fe200020004ff */
[--C-:B------:R-:W-:Y:S02]  /*7560*/  HADD2.F32 R110, -RZ, R0.reuse.H0_H0 ;  /* 0x20000000ff6e7230 */ /* 0x100fe40000004100 */
[----:B------:R-:W-:Y:S01]  /*7570*/  HADD2.F32 R105, -RZ, R0.H1_H1 ;  /* 0x30000000ff697230 */ /* 0x000fe20000004100 */
[-C--:B------:R-:W-:Y:S01]  /*7580*/  F2FP.F16.E5M2.UNPACK_B R0, R156.reuse ;  /* 0x0000009cff00723e */ /* 0x080fe200020004ff */
[--C-:B------:R-:W-:Y:S02]  /*7590*/  HADD2.F32 R112, -RZ, R4.reuse.H0_H0 ;  /* 0x20000004ff707230 */ /* 0x100fe40000004100 */
[----:B------:R-:W-:Y:S01]  /*75a0*/  HADD2.F32 R107, -RZ, R4.H1_H1 ;  /* 0x30000004ff6b7230 */ /* 0x000fe20000004100 */
[----:B------:R-:W-:Y:S01]  /*75b0*/  F2FP.F16.E5M2.UNPACK_B R4, R157 ;  /* 0x0000009dff04723e */ /* 0x000fe200020004ff */
[--C-:B------:R-:W-:Y:S02]  /*75c0*/  HADD2.F32 R108, -RZ, R3.reuse.H0_H0 ;  /* 0x20000003ff6c7230 */ /* 0x100fe40000004100 */
[----:B------:R-:W-:Y:S01]  /*75d0*/  HADD2.F32 R103, -RZ, R3.H1_H1 ;  /* 0x30000003ff677230 */ /* 0x000fe20000004100 */
[----:B------:R-:W-:Y:S01]  /*75e0*/  F2FP.F16.E5M2.UNPACK_B R3, R155.H1 ;  /* 0x0000009bff03723e */ /* 0x000fe200030004ff */
[--C-:B------:R-:W-:Y:S02]  /*75f0*/  HADD2.F32 R116, -RZ, R0.reuse.H0_H0 ;  /* 0x20000000ff747230 */ /* 0x100fe40000004100 */
[----:B------:R-:W-:Y:S01]  /*7600*/  HADD2.F32 R111, -RZ, R0.H1_H1 ;  /* 0x30000000ff6f7230 */ /* 0x000fe20000004100 */
[----:B------:R-:W-:Y:S01]  /*7610*/  F2FP.F16.E5M2.UNPACK_B R0, R156.H1 ;  /* 0x0000009cff00723e */ /* 0x000fe200030004ff */
[--C-:B------:R-:W-:Y:S02]  /*7620*/  HADD2.F32 R120, -RZ, R4.reuse.H0_H0 ;  /* 0x20000004ff787230 */ /* 0x100fe40000004100 */
[----:B------:R-:W-:Y:S02]  /*7630*/  HADD2.F32 R115, -RZ, R4.H1_H1 ;  /* 0x30000004ff737230 */ /* 0x000fe40000004100 */
[--C-:B------:R-:W-:Y:S01]  /*7640*/  HADD2.F32 R114, -RZ, R3.reuse.H0_H0 ;  /* 0x20000003ff727230 */ /* 0x100fe20000004100 */
[----:B------:R-:W1:Y:S01]  /*7650*/  LDTM.x64 R4, tmem[UR4+0x40] ;  /* 0x00004004000479ee */ /* 0x000e620008340000 */
[----:B------:R-:W-:Y:S01]  /*7660*/  HADD2.F32 R109, -RZ, R3.H1_H1 ;  /* 0x30000003ff6d7230 */ /* 0x000fe20000004100 */
[----:B------:R-:W-:Y:S01]  /*7670*/  F2FP.F16.E5M2.UNPACK_B R3, R157.H1 ;  /* 0x0000009dff03723e */ /* 0x000fe200030004ff */
        /* <DEDUP_REMOVED lines=14> */
[----:B------:R-:W-:Y:S01]  /*7760*/  F2FP.F16.E5M2.UNPACK_B R0, R160.H1 ;  /* 0x000000a0ff00723e */ /* 0x000fe200030004ff */
[--C-:B------:R-:W-:Y:S02]  /*7770*/  HADD2.F32 R132, -RZ, R3.reuse.H0_H0 ;  /* 0x20000003ff847230 */ /* 0x100fe40000004100 */
[C---:B-1----:R-:W-:Y:S01]  /*7780*/  FMUL R7, R78.reuse, R7 ;  /* 0x000000074e077220 */ /* 0x042fe20000400000 */
        /* <DEDUP_REMOVED lines=10> */
[C---:B------:R-:W-:Y:S01]  /*7830*/  FMUL R0, R78.reuse, R4 ;  /* 0x000000044e007220 */ /* 0x040fe20000400000 */
[--C-:B------:R-:W-:Y:S01]  /*7840*/  HADD2.F32 R140, -RZ, R135.reuse.H0_H0 ;  /* 0x20000087ff8c7230 */ /* 0x100fe20000004100 */
[----:B------:R-:W-:Y:S01]  /*7850*/  F2FP.F16.E5M2.UNPACK_B R4, R163 ;  /* 0x000000a3ff04723e */ /* 0x000fe200020004ff */
[----:B------:R-:W-:Y:S02]  /*7860*/  HADD2.F32 R135, -RZ, R135.H1_H1 ;  /* 0x30000087ff877230 */ /* 0x000fe40000004100 */
[C---:B------:R-:W-:Y:S01]  /*7870*/  FFMA R0, R81.reuse, R2, R0 ;  /* 0x0000000251007223 */ /* 0x040fe20000000000 */
[C---:B------:R-:W-:Y:S01]  /*7880*/  FMUL R2, R78.reuse, R5 ;  /* 0x000000054e027220 */ /* 0x040fe20000400000 */
[--C-:B------:R-:W-:Y:S01]  /*7890*/  HADD2.F32 R142, -RZ, R3.reuse.H0_H0 ;  /* 0x20000003ff8e7230 */ /* 0x100fe20000004100 */
[----:B------:R-:W-:Y:S01]  /*78a0*/  F2FP.F16.E5M2.UNPACK_B R5, R163.H1 ;  /* 0x000000a3ff05723e */ /* 0x000fe200030004ff */
[----:B------:R-:W-:Y:S02]  /*78b0*/  HADD2.F32 R137, -RZ, R3.H1_H1 ;  /* 0x30000003ff897230 */ /* 0x000fe40000004100 */
[C---:B------:R-:W-:Y:S01]  /*78c0*/  FFMA R2, R81.reuse, R82, R2 ;  /* 0x0000005251027223 */ /* 0x040fe20000000002 */
[--C-:B------:R-:W-:Y:S02]  /*78d0*/  HADD2.F32 R82, -RZ, R4.reuse.H0_H0 ;  /* 0x20000004ff527230 */ /* 0x100fe40000004100 */
[C---:B------:R-:W-:Y:S01]  /*78e0*/  FMUL R3, R78.reuse, R6 ;  /* 0x000000064e037220 */ /* 0x040fe20000400000 */
[----:B------:R-:W-:Y:S02]  /*78f0*/  HADD2.F32 R139, -RZ, R4.H1_H1 ;  /* 0x30000004ff8b7230 */ /* 0x000fe40000004100 */
[C---:B------:R-:W-:Y:S01]  /*7900*/  FMUL R4, R78.reuse, R9 ;  /* 0x000000094e047220 */ /* 0x040fe20000400000 */
[--C-:B------:R-:W-:Y:S02]  /*7910*/  HADD2.F32 R141, -RZ, R5.reuse.H1_H1 ;  /* 0x30000005ff8d7230 */ /* 0x100fe40000004100 */
[C---:B------:R-:W-:Y:S01]  /*7920*/  FFMA R3, R81.reuse, R84, R3 ;  /* 0x0000005451037223 */ /* 0x040fe20000000003 */
[----:B------:R-:W-:Y:S01]  /*7930*/  FFMA R7, R81, R86, R7 ;  /* 0x0000005651077223 */ /* 0x000fe20000000007 */
[----:B------:R-:W-:Y:S02]  /*7940*/  HADD2.F32 R84, -RZ, R5.H0_H0 ;  /* 0x20000005ff547230 */ /* 0x000fe40000004100 */
[C---:B------:R-:W-:Y:S01]  /*7950*/  FMUL R5, R78.reuse, R10 ;  /* 0x0000000a4e057220 */ /* 0x040fe20000400000 */
[C---:B------:R-:W-:Y:S01]  /*7960*/  FMUL R6, R78.reuse, R11 ;  /* 0x0000000b4e067220 */ /* 0x040fe20000400000 */
[C---:B------:R-:W-:Y:S01]  /*7970*/  FMUL R11, R78.reuse, R16 ;  /* 0x000000104e0b7220 */ /* 0x040fe20000400000 */
[----:B------:R-:W-:Y:S01]  /*7980*/  F2FP.SATFINITE.E5M2.F32.PACK_AB_MERGE_C R143, R7, R3, RZ ;  /* 0x00000003078f723e */ /* 0x000fe200048060ff */
[C---:B------:R-:W-:Y:S01]  /*7990*/  FMUL R3, R78.reuse, R8 ;  /* 0x000000084e037220 */ /* 0x040fe20000400000 */
[C---:B------:R-:W-:Y:S01]  /*79a0*/  FMUL R7, R78.reuse, R12 ;  /* 0x0000000c4e077220 */ /* 0x040fe20000400000 */
[C---:B------:R-:W-:Y:S01]  /*79b0*/  FMUL R8, R78.reuse, R13 ;  /* 0x0000000d4e087220 */ /* 0x040fe20000400000 */
[C---:B------:R-:W-:Y:S01]  /*79c0*/  FMUL R12, R78.reuse, R17 ;  /* 0x000000114e0c7220 */ /* 0x040fe20000400000 */
[C---:B------:R-:W-:Y:S01]  /*79d0*/  FFMA R3, R81.reuse, R88, R3 ;  /* 0x0000005851037223 */ /* 0x040fe20000000003 */
[C---:B------:R-:W-:Y:S01]  /*79e0*/  FFMA R4, R81.reuse, R83, R4 ;  /* 0x0000005351047223 */ /* 0x040fe20000000004 */
[C---:B------:R-:W-:Y:S01]  /*79f0*/  FFMA R5, R81.reuse, R90, R5 ;  /* 0x0000005a51057223 */ /* 0x040fe20000000005 */
[C---:B------:R-:W-:Y:S01]  /*7a00*/  FFMA R6, R81.reuse, R85, R6 ;  /* 0x0000005551067223 */ /* 0x040fe20000000006 */
[C---:B------:R-:W-:Y:S01]  /*7a10*/  FFMA R7, R81.reuse, R92, R7 ;  /* 0x0000005c51077223 */ /* 0x040fe20000000007 */
[C---:B------:R-:W-:Y:S01]  /*7a20*/  FFMA R8, R81.reuse, R87, R8 ;  /* 0x0000005751087223 */ /* 0x040fe20000000008 */
[C---:B------:R-:W-:Y:S01]  /*7a30*/  FMUL R16, R78.reuse, R21 ;  /* 0x000000154e107220 */ /* 0x040fe20000400000 */
[----:B------:R-:W-:Y:S01]  /*7a40*/  FMUL R9, R78, R14 ;  /* 0x0000000e4e097220 */ /* 0x000fe20000400000 */
[----:B------:R-:W-:Y:S01]  /*7a50*/  F2FP.SATFINITE.E5M2.F32.PACK_AB_MERGE_C R5, R6, R5, RZ ;  /* 0x000000050605723e */ /* 0x000fe200048060ff */
[C---:B------:R-:W-:Y:S01]  /*7a60*/  FMUL R10, R78.reuse, R15 ;  /* 0x0000000f4e0a7220 */ /* 0x040fe20000400000 */
[C---:B------:R-:W-:Y:S01]  /*7a70*/  FMUL R15, R78.reuse, R20 ;  /* 0x000000144e0f7220 */ /* 0x040fe20000400000 */
[C---:B------:R-:W-:Y:S01]  /*7a80*/  FFMA R9, R81.reuse, R94, R9 ;  /* 0x0000005e51097223 */ /* 0x040fe20000000009 */
[C---:B------:R-:W-:Y:S01]  /*7a90*/  FMUL R20, R78.reuse, R25 ;  /* 0x000000194e147220 */ /* 0x040fe20000400000 */
[C---:B------:R-:W-:Y:S01]  /*7aa0*/  FFMA R10, R81.reuse, R89, R10 ;  /* 0x00000059510a7223 */ /* 0x040fe2000000000a */
[C---:B------:R-:W-:Y:S01]  /*7ab0*/  FFMA R11, R81.reuse, R96, R11 ;  /* 0x00000060510b7223 */ /* 0x040fe2000000000b */
[C---:B------:R-:W-:Y:S01]  /*7ac0*/  FFMA R12, R81.reuse, R91, R12 ;  /* 0x0000005b510c7223 */ /* 0x040fe2000000000c */
[C---:B------:R-:W-:Y:S01]  /*7ad0*/  FMUL R13, R78.reuse, R18 ;  /* 0x000000124e0d7220 */ /* 0x040fe20000400000 */
[----:B------:R-:W-:Y:S01]  /*7ae0*/  FMUL R14, R78, R19 ;  /* 0x000000134e0e7220 */ /* 0x000fe20000400000 */
[----:B------:R-:W-:Y:S01]  /*7af0*/  F2FP.SATFINITE.E5M2.F32.PACK_AB_MERGE_C R9, R10, R9, RZ ;  /* 0x000000090a09723e */ /* 0x000fe200048060ff */
[C---:B------:R-:W-:Y:S01]  /*7b00*/  FMUL R19, R78.reuse, R24 ;  /* 0x000000184e137220 */ /* 0x040fe20000400000 */
        /* <DEDUP_REMOVED lines=17> */
[----:B------:R-:W-:Y:S01]  /*7c20*/  FMUL R27, R78, R32 ;  /* 0x000000204e1b7220 */ /* 0x000fe20000400000 */
[C---:B------:R-:W-:Y:S01]  /*7c30*/  FFMA R21, R81.reuse, R106, R21 ;  /* 0x0000006a51157223 */ /* 0x040fe20000000015 */
[C---:B------:R-:W-:Y:S01]  /*7c40*/  FFMA R22, R81.reuse, R101, R22 ;  /* 0x0000006551167223 */ /* 0x040fe20000000016 */
[----:B------:R-:W-:Y:S01]  /*7c50*/  F2FP.SATFINITE.E5M2.F32.PACK_AB_MERGE_C R16, R16, R15, R17 ;  /* 0x0000000f1010723e */ /* 0x000fe20004806011 */
[C---:B------:R-:W-:Y:S01]  /*7c60*/  FFMA R23, R81.reuse, R108, R23 ;  /* 0x0000006c51177223 */ /* 0x040fe20000000017 */
[C---:B------:R-:W-:Y:S01]  /*7c70*/  FFMA R24, R81.reuse, R103, R24 ;  /* 0x0000006751187223 */ /* 0x040fe20000000018 */
[----:B------:R-:W-:Y:S01]  /*7c80*/  FMUL R32, R78, R37 ;  /* 0x000000254e207220 */ /* 0x000fe20000400000 */
[----:B------:R-:W-:Y:S01]  /*7c90*/  F2FP.SATFINITE.E5M2.F32.PACK_AB_MERGE_C R21, R22, R21, RZ ;  /* 0x000000151615723e */ /* 0x000fe200048060ff */
[C---:B------:R-:W-:Y:S01]  /*7ca0*/  FMUL R25, R78.reuse, R30 ;  /* 0x0000001e4e197220 */ /* 0x040fe20000400000 */
[C---:B------:R-:W-:Y:S01]  /*7cb0*/  FMUL R26, R78.reuse, R31 ;  /* 0x0000001f4e1a7220 */ /* 0x040fe20000400000 */
[----:B------:R-:W-:Y:S01]  /*7cc0*/  FMUL R31, R78, R36 ;  /* 0x000000244e1f7220 */ /* 0x000fe20000400000 */
[----:B------:R-:W-:Y:S01]  /*7cd0*/  F2FP.SATFINITE.E5M2.F32.PACK_AB_MERGE_C R17, R20, R19, R21 ;  /* 0x000000131411723e */ /* 0x000fe20004806015 */
        /* <DEDUP_REMOVED lines=8> */
[----:B------:R-:W-:Y:S01]  /*7d60*/  FMUL R35, R78, R40 ;  /* 0x000000284e237220 */ /* 0x000fe20000400000 */
[C---:B------:R-:W-:Y:S01]  /*7d70*/  FFMA R29, R81.reuse, R114, R29 ;  /* 0x00000072511d7223 */ /* 0x040fe2000000001d */
[----:B------:R-:W-:Y:S01]  /*7d80*/  F2FP.SATFINITE.E5M2.F32.PACK_AB_MERGE_C R18, R24, R23, R18 ;  /* 0x000000171812723e */ /* 0x000fe20004806012 */
        /* <DEDUP_REMOVED lines=22> */
[C---:B------:R-:W-:Y:S01]  /*7ef0*/  FMUL R41, R78.reuse, R46 ;  /* 0x0000002e4e297220 */ /* 0x040fe20000400000 */
[C---:B------:R-:W-:Y:S01]  /*7f00*/  FMUL R42, R78.reuse, R47 ;  /* 0x0000002f4e2a7220 */ /* 0x040fe20000400000 */
[C---:B------:R-:W-:Y:S01]  /*7f10*/  FFMA R40, R81.reuse, R119, R40 ;  /* 0x0000007751287223 */ /* 0x040fe20000000028 */
[--C-:B------:R-:W-:Y:S02]  /*7f20*/  HADD2.F32 R130, -RZ, R125.reuse.H0_H0 ;  /* 0x2000007dff827230 */ /* 0x100fe40000004100 */
[C---:B------:R-:W-:Y:S01]  /*7f30*/  FFMA R41, R81.reuse, R126, R41 ;  /* 0x0000007e51297223 */ /* 0x040fe20000000029 */
[----:B------:R-:W-:Y:S02]  /*7f40*/  HADD2.F32 R125, -RZ, R125.H1_H1 ;  /* 0x3000007dff7d7230 */ /* 0x000fe40000004100 */
[C---:B------:R-:W-:Y:S01]  /*7f50*/  FMUL R45, R78.reuse, R50 ;  /* 0x000000324e2d7220 */ /* 0x040fe20000400000 */
[C---:B------:R-:W-:Y:S01]  /*7f60*/  FFMA R42, R81.reuse, R121, R42 ;  /* 0x00000079512a7223 */ /* 0x040fe2000000002a */
[C---:B------:R-:W-:Y:S01]  /*7f70*/  FMUL R46, R78.reuse, R51 ;  /* 0x000000334e2e7220 */ /* 0x040fe20000400000 */
[C---:B------:R-:W-:Y:S01]  /*7f80*/  FFMA R43, R81.reuse, R128, R43 ;  /* 0x00000080512b7223 */ /* 0x040fe2000000002b */
[C---:B------:R-:W-:Y:S01]  /*7f90*/  FMUL R47, R78.reuse, R52 ;  /* 0x000000344e2f7220 */ /* 0x040fe20000400000 */
        /* <DEDUP_REMOVED lines=10> */
[C---:B------:R-:W-:Y:S01]  /*8040*/  FFMA R45, R81.reuse, R130, R45 ;  /* 0x00000082512d7223 */ /* 0x040fe2000000002d */
[C---:B------:R-:W-:Y:S01]  /*8050*/  FMUL R59, R78.reuse, R64 ;  /* 0x000000404e3b7220 */ /* 0x040fe20000400000 */
[C---:B------:R-:W-:Y:S01]  /*8060*/  FMUL R60, R78.reuse, R65 ;  /* 0x000000414e3c7220 */ /* 0x040fe20000400000 */
[C---:B------:R-:W-:Y:S01]  /*8070*/  FMUL R61, R78.reuse, R66 ;  /* 0x000000424e3d7220 */ /* 0x040fe20000400000 */
[----:B------:R-:W-:Y:S01]  /*8080*/  FMUL R62, R78, R67 ;  /* 0x000000434e3e7220 */ /* 0x000fe20000400000 */
[C---:B------:R-:W-:Y:S01]  /*8090*/  FFMA R46, R81.reuse, R125, R46 ;  /* 0x0000007d512e7223 */ /* 0x040fe2000000002e */
[----:B------:R-:W-:Y:S01]  /*80a0*/  F2FP.SATFINITE.E5M2.F32.PACK_AB_MERGE_C R64, R2, R0, R143 ;  /* 0x000000000240723e */ /* 0x000fe2000480608f */
[C---:B------:R-:W-:Y:S01]  /*80b0*/  FFMA R47, R81.reuse, R132, R47 ;  /* 0x00000084512f7223 */ /* 0x040fe2000000002f */
[----:B------:R-:W-:Y:S01]  /*80c0*/  F2FP.SATFINITE.E5M2.F32.PACK_AB_MERGE_C R65, R4, R3, R5 ;  /* 0x000000030441723e */ /* 0x000fe20004806005 */
[C---:B------:R-:W-:Y:S01]  /*80d0*/  FFMA R48, R81.reuse, R127, R48 ;  /* 0x0000007f51307223 */ /* 0x040fe20000000030 */
[----:B------:R-:W-:Y:S01]  /*80e0*/  F2FP.SATFINITE.E5M2.F32.PACK_AB_MERGE_C R66, R8, R7, R9 ;  /* 0x000000070842723e */ /* 0x000fe20004806009 */
[C---:B------:R-:W-:Y:S01]  /*80f0*/  FFMA R49, R81.reuse, R134, R49 ;  /* 0x0000008651317223 */ /* 0x040fe20000000031 */
[----:B------:R-:W-:Y:S01]  /*8100*/  F2FP.SATFINITE.E5M2.F32.PACK_AB_MERGE_C R67, R12, R11, R13 ;  /* 0x0000000b0c43723e */ /* 0x000fe2000480600d */
[----:B------:R-:W-:Y:S01]  /*8110*/  FMUL R53, R78, R58 ;  /* 0x0000003a4e357220 */ /* 0x000fe20000400000 */
[C---:B------:R-:W-:Y:S01]  /*8120*/  FFMA R50, R81.reuse, R129, R50 ;  /* 0x0000008151327223 */ /* 0x040fe20000000032 */
[C---:B------:R-:W-:Y:S01]  /*8130*/  FFMA R51, R81.reuse, R136, R51 ;  /* 0x0000008851337223 */ /* 0x040fe20000000033 */
[C---:B------:R-:W-:Y:S01]  /*8140*/  FFMA R52, R81.reuse, R131, R52 ;  /* 0x0000008351347223 */ /* 0x040fe20000000034 */
[----:B------:R1:W-:Y:S01]  /*8150*/  STS.128 [R172+UR49+0xa200], R64 ;  /* 0x00a20040ac007988 */ /* 0x0003e20008000c31 */
[C---:B------:R-:W-:Y:S01]  /*8160*/  FFMA R53, R81.reuse, R138, R53 ;  /* 0x0000008a51357223 */ /* 0x040fe20000000035 */
[----:B------:R-:W-:Y:S01]  /*8170*/  F2FP.SATFINITE.E5M2.F32.PACK_AB_MERGE_C R37, R38, R37, RZ ;  /* 0x000000252625723e */ /* 0x000fe200048060ff */
[C---:B------:R-:W-:Y:S01]  /*8180*/  FFMA R54, R81.reuse, R133, R54 ;  /* 0x0000008551367223 */ /* 0x040fe20000000036 */
[----:B------:R-:W-:Y:S01]  /*8190*/  FMUL R58, R78, R63 ;  /* 0x0000003f4e3a7220 */ /* 0x000fe20000400000 */
[C---:B------:R-:W-:Y:S01]  /*81a0*/  FFMA R55, R81.reuse, R140, R55 ;  /* 0x0000008c51377223 */ /* 0x040fe20000000037 */
[C---:B------:R-:W-:Y:S01]  /*81b0*/  FFMA R56, R81.reuse, R135, R56 ;  /* 0x0000008751387223 */ /* 0x040fe20000000038 */
[C---:B------:R-:W-:Y:S01]  /*81c0*/  FFMA R57, R81.reuse, R142, R57 ;  /* 0x0000008e51397223 */ /* 0x040fe20000000039 */
[----:B------:R1:W-:Y:S01]  /*81d0*/  STS.128 [R192+0xa010], R16 ;  /* 0x00a01010c0007388 */ /* 0x0003e20000000c00 */
[----:B------:R-:W-:Y:S01]  /*81e0*/  F2FP.SATFINITE.E5M2.F32.PACK_AB_MERGE_C R33, R36, R35, R37 ;  /* 0x000000232421723e */ /* 0x000fe20004806025 */
[C---:B------:R-:W-:Y:S01]  /*81f0*/  FFMA R58, R81.reuse, R137, R58 ;  /* 0x00000089513a7223 */ /* 0x040fe2000000003a */
[----:B------:R-:W-:Y:S01]  /*8200*/  F2FP.SATFINITE.E5M2.F32.PACK_AB_MERGE_C R34, R42, R41, RZ ;  /* 0x000000292a22723e */ /* 0x000fe200048060ff */
[C---:B------:R-:W-:Y:S01]  /*8210*/  FFMA R59, R81.reuse, R82, R59 ;  /* 0x00000052513b7223 */ /* 0x040fe2000000003b */
[----:B------:R-:W-:Y:S01]  /*8220*/  F2FP.SATFINITE.E5M2.F32.PACK_AB_MERGE_C R35, R46, R45, RZ ;  /* 0x0000002d2e23723e */ /* 0x000fe200048060ff */
        /* <DEDUP_REMOVED lines=25> */
[----:B------:R-:W-:Y:S02]  /*83c0*/  UIADD3 UR8, UP0, UPT, UR52, 0x680, URZ ;  /* 0x0000068034087890 */ /* 0x000fe4000ff1e0ff */
[----:B------:R-:W-:Y:S02]  /*83d0*/  UIADD3 UR5, UPT, UPT, UR41, 0x40, URZ ;  /* 0x0000004029057890 */ /* 0x000fe4000fffe0ff */
[----:B------:R-:W-:Y:S02]  /*83e0*/  UIADD3 UR4, UPT, UPT, UR49, 0xa200, URZ ;  /* 0x0000a20031047890 */ /* 0x000fe4000fffe0ff */
[----:B------:R-:W-:Y:S01]  /*83f0*/  UIADD3.X UR9, UPT, UPT, URZ, UR53, URZ, UP0, !UPT ;  /* 0x00000035ff097290 */ /* 0x000fe200087fe4ff */
[----:B------:R-:W-:Y:S01]  /*8400*/  UMOV UR6, UR42 ;  /* 0x0000002a00067c82 */ /* 0x000fe20008000000 */
[----:B------:R-:W-:Y:S07]  /*8410*/  UMOV UR7, UR36 ;  /* 0x0000002400077c82 */ /* 0x000fee0008000000 */
[----:B------:R2:W-:Y:S01]  /*8420*/  UTMASTG.3D [UR4], [UR8] ;  /* 0x00000004080073b5 */ /* 0x0005e20008010000 */
[----:B------:R0:W-:Y:S01]  /*8430*/  UTMACMDFLUSH ;  /* 0x00000000000079b7 */ /* 0x0001e20000000000 */
[----:B--2---:R-:W-:Y:S04]  /*8440*/  DEPBAR.LE SB0, 0x1 ;  /* 0x000080400000791a */ /* 0x004fe80000000000 */
.L_x_110:
[----:B------:R-:W-:Y:S05]  /*8450*/  BSYNC.RECONVERGENT B0 ;  /* 0x0000000000007941 */ /* 0x000fea0003800200 */
.L_x_109:
        /* <DEDUP_REMOVED lines=16> */
.L_x_114:
[----:B------:R-:W-:Y:S05]  /*8560*/  BSYNC B0 ;  /* 0x0000000000007941 */ /* 0x000fea0003800000 */
.L_x_113:
        /* <DEDUP_REMOVED lines=20> */
.L_x_112:
[----:B------:R-:W-:Y:S05]  /*86b0*/  BSYNC B1 ;  /* 0x0000000000017941 */ /* 0x000fea0003800000 */
.L_x_111:
[----:B--2---:R-:W-:Y:S01]  /*86c0*/  VIADD R0, R80, 0x80 ;  /* 0x0000008050007836 */ /* 0x004fe20000000000 */
        /* <DEDUP_REMOVED lines=10> */
[----:B------:R-:W5:Y:S01]  /*8770*/  LDCU.64 UR6, c[0x4][0x80] ;  /* 0x01001000ff0677ac */ /* 0x000f620008000a00 */
[----:B------:R-:W1:Y:S01]  /*8780*/  LDC.64 R2, c[0x4][R3] ;  /* 0x0100000003027b82 */ /* 0x000e620000000a00 */
[----:B------:R-:W3:Y:S01]  /*8790*/  LDCU.64 UR4, c[0x4][0x18] ;  /* 0x01000300ff0477ac */ /* 0x000ee20008000a00 */
[----:B--2---:R-:W-:Y:S01]  /*87a0*/  MOV R5, UR9 ;  /* 0x0000000900057c02 */ /* 0x004fe20008000f00 */
[----:B------:R-:W-:Y:S01]  /*87b0*/  IMAD.U32 R4, RZ, RZ, UR8 ;  /* 0x00000008ff047e24 */ /* 0x000fe2000f8e00ff */
[----:B-----5:R-:W-:Y:S01]  /*87c0*/  MOV R7, UR7 ;  /* 0x0000000700077c02 */ /* 0x020fe20008000f00 */
[----:B------:R-:W-:Y:S01]  /*87d0*/  IMAD.U32 R6, RZ, RZ, UR6 ;  /* 0x00000006ff067e24 */ /* 0x000fe2000f8e00ff */
[----:B---3--:R-:W-:Y:S01]  /*87e0*/  MOV R11, UR5 ;  /* 0x00000005000b7c02 */ /* 0x008fe20008000f00 */
[----:B------:R-:W-:Y:S02]  /*87f0*/  IMAD.U32 R10, RZ, RZ, UR4 ;  /* 0x00000004ff0a7e24 */ /* 0x000fe4000f8e00ff */
[----:B------:R-:W-:Y:S07]  /*8800*/  LEPC R20, `(.L_x_117) ;  /* 0x000000001014794e */ /* 0x000fee0000000000 */
[----:B-1--4-:R-:W-:Y:S05]  /*8810*/  CALL.ABS.NOINC R2 ;  /* 0x0000000002007343 */ /* 0x012fea0003c00000 */
.L_x_117:
[----:B------:R-:W-:Y:S05]  /*8820*/  BSYNC.RECONVERGENT B6 ;  /* 0x0000000000067941 */ /* 0x000fea0003800200 */
.L_x_116:
[----:B---3--:R-:W-:Y:S01]  /*8830*/  F2FP.F16.E5M2.UNPACK_B R4, R149 ;  /* 0x00000095ff04723e */ /* 0x008fe200020004ff */
        /* <DEDUP_REMOVED lines=13> */
[----:B----4-:R-:W-:Y:S01]  /*8910*/  F2FP.F16.E5M2.UNPACK_B R125, R159.H1 ;  /* 0x0000009fff7d723e */ /* 0x010fe200030004ff */
        /* <DEDUP_REMOVED lines=262> */
[----:B------:R-:W-:Y:S02]  /*9980*/  UIADD3 UR8, UP0, UPT, UR52, 0x680, URZ ;  /* 0x0000068034087890 */ /* 0x000fe4000ff1e0ff */
[----:B------:R-:W-:Y:S02]  /*9990*/  UIADD3 UR5, UPT, UPT, UR41, 0x80, URZ ;  /* 0x0000008029057890 */ /* 0x000fe4000fffe0ff */
[----:B------:R-:W-:Y:S01]  /*99a0*/  MOV R188, UR10 ;  /* 0x0000000a00bc7c02 */ /* 0x000fe20008000f00 */
[----:B------:R-:W-:Y:S01]  /*99b0*/  UIADD3.X UR9, UPT, UPT, URZ, UR53, URZ, UP0, !UPT ;  /* 0x00000035ff097290 */ /* 0x000fe200087fe4ff */
[----:B------:R-:W-:Y:S02]  /*99c0*/  UMOV UR6, UR42 ;  /* 0x0000002a00067c82 */ /* 0x000fe40008000000 */
[----:B------:R-:W-:Y:S01]  /*99d0*/  R2UR UR4, R188 ;  /* 0x00000000bc0472ca */ /* 0x000fe200000e0000 */
[----:B------:R-:W-:Y:S11]  /*99e0*/  UMOV UR7, UR36 ;  /* 0x0000002400077c82 */ /* 0x000ff60008000000 */
[----:B------:R-:W-:Y:S01]  /*99f0*/  @!UPT UIADD3 URZ, UPT, UPT, URZ, URZ, URZ ;  /* 0x000000fffffff290 */ /* 0x000fe2000fffe0ff */
[----:B------:R2:W-:Y:S01]  /*9a00*/  UTMASTG.3D [UR4], [UR8] ;  /* 0x00000004080073b5 */ /* 0x0005e20008010000 */
[----:B------:R0:W-:Y:S01]  /*9a10*/  UTMACMDFLUSH ;  /* 0x00000000000079b7 */ /* 0x0001e20000000000 */
[----:B--2---:R-:W-:Y:S04]  /*9a20*/  DEPBAR.LE SB0, 0x1 ;  /* 0x000080400000791a */ /* 0x004fe80000000000 */
.L_x_119:
[----:B------:R-:W-:Y:S05]  /*9a30*/  BSYNC.RECONVERGENT B0 ;  /* 0x0000000000007941 */ /* 0x000fea0003800200 */
.L_x_118:
        /* <DEDUP_REMOVED lines=16> */
.L_x_123:
[----:B------:R-:W-:Y:S05]  /*9b40*/  BSYNC B0 ;  /* 0x0000000000007941 */ /* 0x000fea0003800000 */
.L_x_122:
        /* <DEDUP_REMOVED lines=20> */
.L_x_121:
[----:B------:R-:W-:Y:S05]  /*9c90*/  BSYNC B1 ;  /* 0x0000000000017941 */ /* 0x000fea0003800000 */
.L_x_120:
[----:B--2---:R-:W-:Y:S05]  /*9ca0*/  VIADD R0, R80, 0xc0 ;  /* 0x000000c050007836 */ /* 0x004fea0000000000 */
        /* <DEDUP_REMOVED lines=20> */
.L_x_125:
[----:B------:R-:W-:Y:S01]  /*9df0*/  ISETP.NE.AND P0, PT, R189, RZ, PT ;  /* 0x000000ffbd00720c */ /* 0x000fe20003f05270 */
[----:B------:R-:W-:Y:S05]  /*9e00*/  WARPSYNC.ALL ;  /* 0x0000000000007948 */ /* 0x000fea0003800000 */
[----:B------:R-:W-:Y:S01]  /*9e10*/  R2UR UR4, R80 ;  /* 0x00000000500472ca */ /* 0x000fe200000e0000 */
[----:B------:R-:W-:Y:S01]  /*9e20*/  BSSY.RECONVERGENT B0, `(.L_x_126) ;  /* 0x000011d000007945 */ /* 0x000fe20003800200 */
[----:B---3--:R-:W-:Y:S02]  /*9e30*/  F2FP.F16.E5M2.UNPACK_B R11, R149 ;  /* 0x00000095ff0b723e */ /* 0x008fe400020004ff */
[----:B------:R-:W-:Y:S02]  /*9e40*/  F2FP.F16.E5M2.UNPACK_B R10, R150 ;  /* 0x00000096ff0a723e */ /* 0x000fe400020004ff */
[----:B------:R-:W-:Y:S01]  /*9e50*/  F2FP.F16.E5M2.UNPACK_B R9, R151 ;  /* 0x00000097ff09723e */ /* 0x000fe200020004ff */
[--C-:B------:R-:W-:Y:S01]  /*9e60*/  HADD2.F32 R83, -RZ, R11.reuse.H0_H0 ;  /* 0x2000000bff537230 */ /* 0x100fe20000004100 */
[----:B----4-:R-:W-:Y:S01]  /*9e70*/  F2FP.F16.E5M2.UNPACK_B R8, R152 ;  /* 0x00000098ff08723e */ /* 0x010fe200020004ff */
[----:B------:R-:W-:Y:S01]  /*9e80*/  HADD2.F32 R84, -RZ, R11.H1_H1 ;  /* 0x3000000bff547230 */ /* 0x000fe20000004100 */
[----:B------:R-:W-:Y:S01]  /*9e90*/  F2FP.F16.E5M2.UNPACK_B R7, R153 ;  /* 0x00000099ff07723e */ /* 0x000fe200020004ff */
[--C-:B------:R-:W-:Y:S01]  /*9ea0*/  HADD2.F32 R87, -RZ, R10.reuse.H0_H0 ;  /* 0x2000000aff577230 */ /* 0x100fe20000004100 */
[----:B------:R-:W-:Y:S01]  /*9eb0*/  F2FP.F16.E5M2.UNPACK_B R6, R154 ;  /* 0x0000009aff06723e */ /* 0x000fe200020004ff */
[----:B------:R-:W-:Y:S01]  /*9ec0*/  HADD2.F32 R88, -RZ, R10.H1_H1 ;  /* 0x3000000aff587230 */ /* 0x000fe20000004100 */
[----:B------:R-:W-:Y:S01]  /*9ed0*/  F2FP.F16.E5M2.UNPACK_B R5, R155 ;  /* 0x0000009bff05723e */ /* 0x000fe200020004ff */
[--C-:B------:R-:W-:Y:S01]  /*9ee0*/  HADD2.F32 R91, -RZ, R9.reuse.H0_H0 ;  /* 0x20000009ff5b7230 */ /* 0x100fe20000004100 */
[----:B-1----:R-:W-:Y:S01]  /*9ef0*/  F2FP.F16.E5M2.UNPACK_B R4, R156 ;  /* 0x0000009cff04723e */ /* 0x002fe200020004ff */
[----:B------:R-:W-:Y:S01]  /*9f00*/  HADD2.F32 R92, -RZ, R9.H1_H1 ;  /* 0x30000009ff5c7230 */ /* 0x000fe20000004100 */
[-C--:B------:R-:W-:Y:S01]  /*9f10*/  F2FP.F16.E5M2.UNPACK_B R2, R148.reuse ;  /* 0x00000094ff02723e */ /* 0x080fe200020004ff */
[--C-:B------:R-:W-:Y:S01]  /*9f20*/  HADD2.F32 R95, -RZ, R8.reuse.H0_H0 ;  /* 0x20000008ff5f7230 */ /* 0x100fe20000004100 */
[----:B------:R-:W-:Y:S01]  /*9f30*/  F2FP.F16.E5M2.UNPACK_B R148, R148.H1 ;  /* 0x00000094ff94723e */ /* 0x000fe200030004ff */
[----:B------:R-:W-:Y:S01]  /*9f40*/  HADD2.F32 R97, -RZ, R8.H1_H1 ;  /* 0x30000008ff617230 */ /* 0x000fe20000004100 */
[----:B------:R-:W-:Y:S01]  /*9f50*/  F2FP.F16.E5M2.UNPACK_B R149, R149.H1 ;  /* 0x00000095ff95723e */ /* 0x000fe200030004ff */
[--C-:B------:R-:W-:Y:S01]  /*9f60*/  HADD2.F32 R98, -RZ, R7.reuse.H0_H0 ;  /* 0x20000007ff627230 */ /* 0x100fe20000004100 */
[----:B------:R-:W-:Y:S01]  /*9f70*/  F2FP.F16.E5M2.UNPACK_B R150, R150.H1 ;  /* 0x00000096ff96723e */ /* 0x000fe200030004ff */
[----:B------:R-:W-:Y:S01]  /*9f80*/  HADD2.F32 R101, -RZ, R7.H1_H1 ;  /* 0x30000007ff657230 */ /* 0x000fe20000004100 */
[----:B------:R-:W-:Y:S01]  /*9f90*/  F2FP.F16.E5M2.UNPACK_B R151, R151.H1 ;  /* 0x00000097ff97723e */ /* 0x000fe200030004ff */
[--C-:B------:R-:W-:Y:S01]  /*9fa0*/  HADD2.F32 R102, -RZ, R6.reuse.H0_H0 ;  /* 0x20000006ff667230 */ /* 0x100fe20000004100 */
[----:B------:R-:W-:Y:S01]  /*9fb0*/  F2FP.F16.E5M2.UNPACK_B R138, R163 ;  /* 0x000000a3ff8a723e */ /* 0x000fe200020004ff */
[----:B------:R-:W-:Y:S01]  /*9fc0*/  HADD2.F32 R105, -RZ, R6.H1_H1 ;  /* 0x30000006ff697230 */ /* 0x000fe20000004100 */
[----:B------:R-:W-:Y:S01]  /*9fd0*/  R2UR UR5, R193 ;  /* 0x00000000c10572ca */ /* 0x000fe200000e0000 */
[--C-:B------:R-:W-:Y:S01]  /*9fe0*/  HADD2.F32 R106, -RZ, R5.reuse.H0_H0 ;  /* 0x20000005ff6a7230 */ /* 0x100fe20000004100 */
[----:B------:R-:W-:Y:S01]  /*9ff0*/  F2FP.F16.E5M2.UNPACK_B R116, R157 ;  /* 0x0000009dff74723e */ /* 0x000fe200020004ff */
[----:B------:R-:W-:Y:S01]  /*a000*/  HADD2.F32 R109, -RZ, R5.H1_H1 ;  /* 0x30000005ff6d7230 */ /* 0x000fe20000004100 */
[----:B------:R-:W-:Y:S01]  /*a010*/  F2FP.F16.E5M2.UNPACK_B R120, R158 ;  /* 0x0000009eff78723e */ /* 0x000fe200020004ff */
[--C-:B------:R-:W-:Y:S01]  /*a020*/  HADD2.F32 R110, -RZ, R4.reuse.H0_H0 ;  /* 0x20000004ff6e7230 */ /* 0x100fe20000004100 */
[----:B------:R-:W-:Y:S01]  /*a030*/  F2FP.F16.E5M2.UNPACK_B R124, R159 ;  /* 0x0000009fff7c723e */ /* 0x000fe200020004ff */
[----:B------:R-:W-:Y:S01]  /*a040*/  HADD2.F32 R113, -RZ, R4.H1_H1 ;  /* 0x30000004ff717230 */ /* 0x000fe20000004100 */
[----:B------:R-:W-:Y:S01]  /*a050*/  F2FP.F16.E5M2.UNPACK_B R128, R160 ;  /* 0x000000a0ff80723e */ /* 0x000fe200020004ff */
[----:B------:R-:W1:Y:S01]  /*a060*/  LDTM.x64 R4, tmem[UR4+0xc0] ;  /* 0x0000c004000479ee */ /* 0x000e620008340000 */
[--C-:B------:R-:W-:Y:S01]  /*a070*/  HADD2.F32 R0, -RZ, R2.reuse.H0_H0 ;  /* 0x20000002ff007230 */ /* 0x100fe20000004100 */
[----:B------:R-:W-:Y:S01]  /*a080*/  NOP ;  /* 0x0000000000007918 */ /* 0x000fe20000000000 */
[----:B------:R-:W-:Y:S01]  /*a090*/  HADD2.F32 R2, -RZ, R2.H1_H1 ;  /* 0x30000002ff027230 */ /* 0x000fe20000004100 */
[----:B------:R-:W-:Y:S01]  /*a0a0*/  UIADD3 UR5, UPT, UPT, UR5, 0xf0, URZ ;  /* 0x000000f005057890 */ /* 0x000fe2000fffe0ff */
[--C-:B------:R-:W-:Y:S01]  /*a0b0*/  HADD2.F32 R86, -RZ, R149.reuse.H1_H1 ;  /* 0x30000095ff567230 */ /* 0x100fe20000004100 */
[----:B------:R-:W-:Y:S01]  /*a0c0*/  F2FP.F16.E5M2.UNPACK_B R132, R161 ;  /* 0x000000a1ff84723e */ /* 0x000fe200020004ff */
[--C-:B------:R-:W-:Y:S01]  /*a0d0*/  HADD2.F32 R114, -RZ, R116.reuse.H0_H0 ;  /* 0x20000074ff727230 */ /* 0x100fe20000004100 */
[----:B------:R-:W-:Y:S01]  /*a0e0*/  UPRMT UR5, UR37, 0x654, UR5 ;  /* 0x0000065425057896 */ /* 0x000fe20008000005 */
[----:B------:R-:W-:Y:S01]  /*a0f0*/  HADD2.F32 R117, -RZ, R116.H1_H1 ;  /* 0x30000074ff757230 */ /* 0x000fe20000004100 */
[----:B------:R-:W-:Y:S01]  /*a100*/  F2FP.F16.E5M2.UNPACK_B R136, R162 ;  /* 0x000000a2ff88723e */ /* 0x000fe200020004ff */
[--C-:B------:R-:W-:Y:S01]  /*a110*/  HADD2.F32 R118, -RZ, R120.reuse.H0_H0 ;  /* 0x20000078ff767230 */ /* 0x100fe20000004100 */
[----:B------:R-:W-:Y:S01]  /*a120*/  F2FP.F16.E5M2.UNPACK_B R152, R152.H1 ;  /* 0x00000098ff98723e */ /* 0x000fe200030004ff */
[----:B------:R-:W-:Y:S01]  /*a130*/  HADD2.F32 R121, -RZ, R120.H1_H1 ;  /* 0x30000078ff797230 */ /* 0x000fe20000004100 */
[----:B------:R-:W-:Y:S01]  /*a140*/  F2FP.F16.E5M2.UNPACK_B R153, R153.H1 ;  /* 0x00000099ff99723e */ /* 0x000fe200030004ff */
[--C-:B------:R-:W-:Y:S01]  /*a150*/  HADD2.F32 R122, -RZ, R124.reuse.H0_H0 ;  /* 0x2000007cff7a7230 */ /* 0x100fe20000004100 */
[----:B------:R-:W-:Y:S01]  /*a160*/  F2FP.F16.E5M2.UNPACK_B R154, R154.H1 ;  /* 0x0000009aff9a723e */ /* 0x000fe200030004ff */
[----:B-1----:R-:W-:Y:S01]  /*a170*/  SYNCS.ARRIVE.TRANS64.RED.A1T0 RZ, [UR5], RZ ;  /* 0x000000ffffff79a7 */ /* 0x002fe20008100405 */
[----:B------:R-:W-:Y:S01]  /*a180*/  HADD2.F32 R125, -RZ, R124.H1_H1 ;  /* 0x3000007cff7d7230 */ /* 0x000fe20000004100 */
[----:B------:R-:W-:Y:S01]  /*a190*/  F2FP.F16.E5M2.UNPACK_B R155, R155.H1 ;  /* 0x0000009bff9b723e */ /* 0x000fe200030004ff */
[--C-:B------:R-:W-:Y:S01]  /*a1a0*/  HADD2.F32 R126, -RZ, R128.reuse.H0_H0 ;  /* 0x20000080ff7e7230 */ /* 0x100fe20000004100 */
[----:B------:R-:W-:Y:S01]  /*a1b0*/  F2FP.F16.E5M2.UNPACK_B R156, R156.H1 ;  /* 0x0000009cff9c723e */ /* 0x000fe200030004ff */
[----:B------:R-:W-:Y:S01]  /*a1c0*/  HADD2.F32 R129, -RZ, R128.H1_H1 ;  /* 0x30000080ff817230 */ /* 0x000fe20000004100 */
[----:B------:R-:W-:Y:S01]  /*a1d0*/  F2FP.F16.E5M2.UNPACK_B R157, R157.H1 ;  /* 0x0000009dff9d723e */ /* 0x000fe200030004ff */
[C---:B------:R-:W-:Y:S01]  /*a1e0*/  FMUL R4, R78.reuse, R4 ;  /* 0x000000044e047220 */ /* 0x040fe20000400000 */
[C---:B------:R-:W-:Y:S01]  /*a1f0*/  FMUL R5, R78.reuse, R5 ;  /* 0x000000054e057220 */ /* 0x040fe20000400000 */
[----:B------:R-:W-:Y:S02]  /*a200*/  HADD2.F32 R3, -RZ, R148.H0_H0 ;  /* 0x20000094ff037230 */ /* 0x000fe40000004100 */
        /* <DEDUP_REMOVED lines=11> */
[----:B------:R-:W-:Y:S02]  /*a2c0*/  HADD2.F32 R130, -RZ, R132.H0_H0 ;  /* 0x20000084ff827230 */ /* 0x000fe40000004100 */
[C---:B------:R-:W-:Y:S01]  /*a2d0*/  FMUL R6, R78.reuse, R6 ;  /* 0x000000064e067220 */ /* 0x040fe20000400000 */
[----:B------:R-:W-:Y:S02]  /*a2e0*/  HADD2.F32 R82, -RZ, R148.H1_H1 ;  /* 0x30000094ff527230 */ /* 0x000fe40000004100 */
[C---:B------:R-:W-:Y:S01]  /*a2f0*/  FMUL R7, R78.reuse, R7 ;  /* 0x000000074e077220 */ /* 0x040fe20000400000 */
[----:B------:R-:W-:Y:S02]  /*a300*/  HADD2.F32 R85, -RZ, R149.H0_H0 ;  /* 0x20000095ff557230 */ /* 0x000fe40000004100 */
[C---:B------:R-:W-:Y:S01]  /*a310*/  FFMA R6, R81.reuse, R3, R6 ;  /* 0x0000000351067223 */ /* 0x040fe20000000006 */
[----:B------:R-:W-:Y:S02]  /*a320*/  HADD2.F32 R133, -RZ, R132.H1_H1 ;  /* 0x30000084ff857230 */ /* 0x000fe40000004100 */
[C---:B------:R-:W-:Y:S01]  /*a330*/  FFMA R7, R81.reuse, R82, R7 ;  /* 0x0000005251077223 */ /* 0x040fe20000000007 */
[C---:B------:R-:W-:Y:S01]  /*a340*/  FFMA R8, R81.reuse, R83, R8 ;  /* 0x0000005351087223 */ /* 0x040fe20000000008 */
[C---:B------:R-:W-:Y:S01]  /*a350*/  FFMA R9, R81.reuse, R84, R9 ;  /* 0x0000005451097223 */ /* 0x040fe20000000009 */
[--C-:B------:R-:W-:Y:S02]  /*a360*/  HADD2.F32 R82, -RZ, R138.reuse.H0_H0 ;  /* 0x2000008aff527230 */ /* 0x100fe40000004100 */
[C---:B------:R-:W-:Y:S01]  /*a370*/  FMUL R10, R78.reuse, R10 ;  /* 0x0000000a4e0a7220 */ /* 0x040fe20000400000 */
[----:B------:R-:W-:Y:S02]  /*a380*/  HADD2.F32 R83, -RZ, R138.H1_H1 ;  /* 0x3000008aff537230 */ /* 0x000fe40000004100 */
[C---:B------:R-:W-:Y:S01]  /*a390*/  FMUL R11, R78.reuse, R11 ;  /* 0x0000000b4e0b7220 */ /* 0x040fe20000400000 */
[----:B------:R-:W-:Y:S02]  /*a3a0*/  HADD2.F32 R89, -RZ, R150.H0_H0 ;  /* 0x20000096ff597230 */ /* 0x000fe40000004100 */
[C---:B------:R-:W-:Y:S01]  /*a3b0*/  FFMA R10, R81.reuse, R85, R10 ;  /* 0x00000055510a7223 */ /* 0x040fe2000000000a */
[--C-:B------:R-:W-:Y:S02]  /*a3c0*/  HADD2.F32 R134, -RZ, R136.reuse.H0_H0 ;  /* 0x20000088ff867230 */ /* 0x100fe40000004100 */
[C---:B------:R-:W-:Y:S01]  /*a3d0*/  FFMA R11, R81.reuse, R86, R11 ;  /* 0x00000056510b7223 */ /* 0x040fe2000000000b */
[C---:B------:R-:W-:Y:S01]  /*a3e0*/  FFMA R12, R81.reuse, R87, R12 ;  /* 0x00000057510c7223 */ /* 0x040fe2000000000c */
[----:B------:R-:W-:Y:S01]  /*a3f0*/  FFMA R13, R81, R88, R13 ;  /* 0x00000058510d7223 */ /* 0x000fe2000000000d */
[----:B------:R-:W-:Y:S01]  /*a400*/  F2FP.SATFINITE.E5M2.F32.PACK_AB_MERGE_C R86, R7, R6, RZ ;  /* 0x000000060756723e */ /* 0x000fe200048060ff */
[C---:B------:R-:W-:Y:S01]  /*a410*/  FMUL R7, R78.reuse, R24 ;  /* 0x000000184e077220 */ /* 0x040fe20000400000 */
[----:B------:R-:W-:Y:S01]  /*a420*/  F2FP.SATFINITE.E5M2.F32.PACK_AB_MERGE_C R138, R11, R10, RZ ;  /* 0x0000000a0b8a723e */ /* 0x000fe200048060ff */
[C---:B------:R-:W-:Y:S01]  /*a430*/  FMUL R10, R78.reuse, R25 ;  /* 0x000000194e0a7220 */ /* 0x040fe20000400000 */
[C---:B------:R-:W-:Y:S01]  /*a440*/  FMUL R25, R78.reuse, R32 ;  /* 0x000000204e197220 */ /* 0x040fe20000400000 */
[----:B------:R-:W-:Y:S02]  /*a450*/  HADD2.F32 R137, -RZ, R136.H1_H1 ;  /* 0x30000088ff897230 */ /* 0x000fe40000004100 */
[C---:B------:R-:W-:Y:S01]  /*a460*/  FMUL R14, R78.reuse, R14 ;  /* 0x0000000e4e0e7220 */ /* 0x040fe20000400000 */
[----:B------:R-:W-:Y:S02]  /*a470*/  HADD2.F32 R90, -RZ, R150.H1_H1 ;  /* 0x30000096ff5a7230 */ /* 0x000fe40000004100 */
[C---:B------:R-:W-:Y:S01]  /*a480*/  FMUL R15, R78.reuse, R15 ;  /* 0x0000000f4e0f7220 */ /* 0x040fe20000400000 */
[--C-:B------:R-:W-:Y:S02]  /*a490*/  HADD2.F32 R93, -RZ, R151.reuse.H0_H0 ;  /* 0x20000097ff5d7230 */ /* 0x100fe40000004100 */
[C---:B------:R-:W-:Y:S01]  /*a4a0*/  FFMA R14, R81.reuse, R89, R14 ;  /* 0x00000059510e7223 */ /* 0x040fe2000000000e */
[----:B------:R-:W-:Y:S02]  /*a4b0*/  HADD2.F32 R94, -RZ, R151.H1_H1 ;  /* 0x30000097ff5e7230 */ /* 0x000fe40000004100 */
[C---:B------:R-:W-:Y:S01]  /*a4c0*/  FFMA R15, R81.reuse, R90, R15 ;  /* 0x0000005a510f7223 */ /* 0x040fe2000000000f */
[C---:B------:R-:W-:Y:S01]  /*a4d0*/  FFMA R16, R81.reuse, R91, R16 ;  /* 0x0000005b51107223 */ /* 0x040fe20000000010 */
[----:B------:R-:W-:Y:S01]  /*a4e0*/  FFMA R17, R81, R92, R17 ;  /* 0x0000005c51117223 */ /* 0x000fe20000000011 */
[C---:B------:R-:W-:Y:S01]  /*a4f0*/  FMUL R18, R78.reuse, R18 ;  /* 0x000000124e127220 */ /* 0x040fe20000400000 */
[C---:B------:R-:W-:Y:S01]  /*a500*/  FMUL R19, R78.reuse, R19 ;  /* 0x000000134e137220 */ /* 0x040fe20000400000 */
[--C-:B------:R-:W-:Y:S01]  /*a510*/  HADD2.F32 R96, -RZ, R152.reuse.H0_H0 ;  /* 0x20000098ff607230 */ /* 0x100fe20000004100 */
[----:B------:R-:W-:Y:S01]  /*a520*/  F2FP.SATFINITE.E5M2.F32.PACK_AB_MERGE_C R14, R15, R14, RZ ;  /* 0x0000000e0f0e723e */ /* 0x000fe200048060ff */
[C---:B------:R-:W-:Y:S01]  /*a530*/  FFMA R18, R81.reuse, R93, R18 ;  /* 0x0000005d51127223 */ /* 0x040fe20000000012 */
[C---:B------:R-:W-:Y:S01]  /*a540*/  FFMA R19, R81.reuse, R94, R19 ;  /* 0x0000005e51137223 */ /* 0x040fe20000000013 */
[C---:B------:R-:W-:Y:S01]  /*a550*/  FFMA R0, R81.reuse, R95, R0 ;  /* 0x0000005f51007223 */ /* 0x040fe20000000000 */
[----:B------:R-:W-:Y:S01]  /*a560*/  FFMA R2, R81, R97, R2 ;  /* 0x0000006151027223 */ /* 0x000fe20000000002 */
[----:B------:R-:W-:Y:S02]  /*a570*/  HADD2.F32 R99, -RZ, R152.H1_H1 ;  /* 0x30000098ff637230 */ /* 0x000fe40000004100 */
[C---:B------:R-:W-:Y:S01]  /*a580*/  FMUL R3, R78.reuse, R22 ;  /* 0x000000164e037220 */ /* 0x040fe20000400000 */
[----:B------:R-:W-:Y:S01]  /*a590*/  F2FP.SATFINITE.E5M2.F32.PACK_AB_MERGE_C R18, R19, R18, RZ ;  /* 0x000000121312723e */ /* 0x000fe200048060ff */
[C---:B------:R-:W-:Y:S01]  /*a5a0*/  FMUL R22, R78.reuse, R29 ;  /* 0x0000001d4e167220 */ /* 0x040fe20000400000 */
[C---:B------:R-:W-:Y:S01]  /*a5b0*/  FMUL R29, R78.reuse, R36 ;  /* 0x000000244e1d7220 */ /* 0x040fe20000400000 */
[C---:B------:R-:W-:Y:S01]  /*a5c0*/  FFMA R3, R81.reuse, R96, R3 ;  /* 0x0000006051037223 */ /* 0x040fe20000000003 */
[C---:B------:R-:W-:Y:S01]  /*a5d0*/  FMUL R6, R78.reuse, R23 ;  /* 0x000000174e067220 */ /* 0x040fe20000400000 */
[--C-:B------:R-:W-:Y:S02]  /*a5e0*/  HADD2.F32 R100, -RZ, R153.reuse.H0_H0 ;  /* 0x20000099ff647230 */ /* 0x100fe40000004100 */
[C---:B------:R-:W-:Y:S01]  /*a5f0*/  FMUL R11, R78.reuse, R26 ;  /* 0x0000001a4e0b7220 */ /* 0x040fe20000400000 */
[----:B------:R-:W-:Y:S02]  /*a600*/  HADD2.F32 R103, -RZ, R153.H1_H1 ;  /* 0x30000099ff677230 */ /* 0x000fe40000004100 */
[C---:B------:R-:W-:Y:S01]  /*a610*/  FFMA R6, R81.reuse, R99, R6 ;  /* 0x0000006351067223 */ /* 0x040fe20000000006 */
[C---:B------:R-:W-:Y:S01]  /*a620*/  FFMA R7, R81.reuse, R98, R7 ;  /* 0x0000006251077223 */ /* 0x040fe20000000007 */
[C---:B------:R-:W-:Y:S01]  /*a630*/  FFMA R10, R81.reuse, R101, R10 ;  /* 0x00000065510a7223 */ /* 0x040fe2000000000a */
[C---:B------:R-:W-:Y:S01]  /*a640*/  FFMA R11, R81.reuse, R100, R11 ;  /* 0x00000064510b7223 */ /* 0x040fe2000000000b */
[----:B------:R-:W-:Y:S01]  /*a650*/  FMUL R26, R78, R33 ;  /* 0x000000214e1a7220 */ /* 0x000fe20000400000 */
[----:B------:R-:W-:Y:S01]  /*a660*/  F2FP.SATFINITE.E5M2.F32.PACK_AB_MERGE_C R3, R6, R3, RZ ;  /* 0x000000030603723e */ /* 0x000fe200048060ff */
[C---:B------:R-:W-:Y:S01]  /*a670*/  FMUL R33, R78.reuse, R40 ;  /* 0x000000284e217220 */ /* 0x040fe20000400000 */
        /* <DEDUP_REMOVED lines=8> */
[C---:B------:R-:W-:Y:S01]  /*a700*/  FMUL R30, R78.reuse, R37 ;  /* 0x000000254e1e7220 */ /* 0x040fe20000400000 */
[C---:B------:R-:W-:Y:S01]  /*a710*/  FMUL R37, R78.reuse, R44 ;  /* 0x0000002c4e257220 */ /* 0x040fe20000400000 */
[C---:B------:R-:W-:Y:S01]  /*a720*/  FMUL R24, R78.reuse, R31 ;  /* 0x0000001f4e187220 */ /* 0x040fe20000400000 */
[----:B------:R-:W-:Y:S01]  /*a730*/  F2FP.F16.E5M2.UNPACK_B R158, R158.H1 ;  /* 0x0000009eff9e723e */ /* 0x000fe200030004ff */
[--C-:B------:R-:W-:Y:S02]  /*a740*/  HADD2.F32 R108, -RZ, R155.reuse.H0_H0 ;  /* 0x2000009bff6c7230 */ /* 0x100fe40000004100 */
[----:B------:R-:W-:Y:S01]  /*a750*/  FMUL R27, R78, R34 ;  /* 0x000000224e1b7220 */ /* 0x000fe20000400000 */
[----:B------:R-:W-:Y:S02]  /*a760*/  HADD2.F32 R111, -RZ, R155.H1_H1 ;  /* 0x3000009bff6f7230 */ /* 0x000fe40000004100 */
[C---:B------:R-:W-:Y:S01]  /*a770*/  FFMA R24, R81.reuse, R107, R24 ;  /* 0x0000006b51187223 */ /* 0x040fe20000000018 */
[----:B------:R-:W-:Y:S01]  /*a780*/  F2FP.F16.E5M2.UNPACK_B R159, R159.H1 ;  /* 0x0000009fff9f723e */ /* 0x000fe200030004ff */
[C---:B------:R-:W-:Y:S01]  /*a790*/  FFMA R25, R81.reuse, R106, R25 ;  /* 0x0000006a51197223 */ /* 0x040fe20000000019 */
[C---:B------:R-:W-:Y:S01]  /*a7a0*/  FFMA R26, R81.reuse, R109, R26 ;  /* 0x0000006d511a7223 */ /* 0x040fe2000000001a */
[----:B------:R-:W-:Y:S01]  /*a7b0*/  F2FP.F16.E5M2.UNPACK_B R160, R160.H1 ;  /* 0x000000a0ffa0723e */ /* 0x000fe200030004ff */
[C---:B------:R-:W-:Y:S01]  /*a7c0*/  FFMA R27, R81.reuse, R108, R27 ;  /* 0x0000006c511b7223 */ /* 0x040fe2000000001b */
[----:B------:R-:W-:Y:S01]  /*a7d0*/  F2FP.SATFINITE.E5M2.F32.PACK_AB_MERGE_C R6, R24, R23, RZ ;  /* 0x000000171806723e */ /* 0x000fe200048060ff */
[C---:B------:R-:W-:Y:S01]  /*a7e0*/  FMUL R34, R78.reuse, R41 ;  /* 0x000000294e227220 */ /* 0x040fe20000400000 */
[C---:B------:R-:W-:Y:S01]  /*a7f0*/  FMUL R41, R78.reuse, R48 ;  /* 0x000000304e297220 */ /* 0x040fe20000400000 */
[----:B------:R-:W-:Y:S01]  /*a800*/  FMUL R28, R78, R35 ;  /* 0x000000234e1c7220 */ /* 0x000fe20000400000 */
[----:B------:R-:W-:Y:S01]  /*a810*/  F2FP.F16.E5M2.UNPACK_B R161, R161.H1 ;  /* 0x000000a1ffa1723e */ /* 0x000fe200030004ff */
[--C-:B------:R-:W-:Y:S01]  /*a820*/  HADD2.F32 R112, -RZ, R156.reuse.H0_H0 ;  /* 0x2000009cff707230 */ /* 0x100fe20000004100 */
[----:B------:R-:W-:Y:S01]  /*a830*/  F2FP.SATFINITE.E5M2.F32.PACK_AB_MERGE_C R6, R22, R21, R6 ;  /* 0x000000151606723e */ /* 0x000fe20004806006 */
[C---:B------:R-:W-:Y:S01]  /*a840*/  FFMA R28, R81.reuse, R111, R28 ;  /* 0x0000006f511c7223 */ /* 0x040fe2000000001c */
[C---:B------:R-:W-:Y:S01]  /*a850*/  FFMA R29, R81.reuse, R110, R29 ;  /* 0x0000006e511d7223 */ /* 0x040fe2000000001d */
[C---:B------:R-:W-:Y:S01]  /*a860*/  FFMA R30, R81.reuse, R113, R30 ;  /* 0x00000071511e7223 */ /* 0x040fe2000000001e */
[----:B------:R-:W-:Y:S02]  /*a870*/  HADD2.F32 R115, -RZ, R156.H1_H1 ;  /* 0x3000009cff737230 */ /* 0x000fe40000004100 */
[C---:B------:R-:W-:Y:S01]  /*a880*/  FMUL R31, R78.reuse, R38 ;  /* 0x000000264e1f7220 */ /* 0x040fe20000400000 */
[----:B------:R-:W-:Y:S01]  /*a890*/  F2FP.F16.E5M2.UNPACK_B R162, R162.H1 ;  /* 0x000000a2ffa2723e */ /* 0x000fe200030004ff */
[C---:B------:R-:W-:Y:S01]  /*a8a0*/  FMUL R38, R78.reuse, R45 ;  /* 0x0000002d4e267220 */ /* 0x040fe20000400000 */
[C---:B------:R-:W-:Y:S01]  /*a8b0*/  FMUL R45, R78.reuse, R52 ;  /* 0x000000344e2d7220 */ /* 0x040fe20000400000 */
[----:B------:R-:W-:Y:S01]  /*a8c0*/  F2FP.F16.E5M2.UNPACK_B R163, R163.H1 ;  /* 0x000000a3ffa3723e */ /* 0x000fe200030004ff */
[----:B------:R-:W-:Y:S01]  /*a8d0*/  FFMA R31, R81, R112, R31 ;  /* 0x00000070511f7223 */ /* 0x000fe2000000001f */
[----:B------:R-:W-:Y:S01]  /*a8e0*/  FMUL R52, R78, R59 ;  /* 0x0000003b4e347220 */ /* 0x000fe20000400000 */
[----:B------:R-:W-:Y:S01]  /*a8f0*/  IADD3 R76, PT, PT, R76, 0x1, RZ ;  /* 0x000000014c4c7810 */ /* 0x000fe20007ffe0ff */
[C---:B------:R-:W-:Y:S01]  /*a900*/  FMUL R59, R78.reuse, R66 ;  /* 0x000000424e3b7220 */ /* 0x040fe20000400000 */
[----:B------:R-:W-:Y:S01]  /*a910*/  F2FP.SATFINITE.E5M2.F32.PACK_AB_MERGE_C R66, R13, R12, R14 ;  /* 0x0000000c0d42723e */ /* 0x000fe2000480600e */
[C---:B------:R-:W-:Y:S01]  /*a920*/  FMUL R32, R78.reuse, R39 ;  /* 0x000000274e207220 */ /* 0x040fe20000400000 */
[--C-:B------:R-:W-:Y:S02]  /*a930*/  HADD2.F32 R116, -RZ, R157.reuse.H0_H0 ;  /* 0x2000009dff747230 */ /* 0x100fe40000004100 */
[C---:B------:R-:W-:Y:S01]  /*a940*/  FMUL R35, R78.reuse, R42 ;  /* 0x0000002a4e237220 */ /* 0x040fe20000400000 */
[----:B------:R-:W-:Y:S02]  /*a950*/  HADD2.F32 R119, -RZ, R157.H1_H1 ;  /* 0x3000009dff777230 */ /* 0x000fe40000004100 */
[C---:B------:R-:W-:Y:S01]  /*a960*/  FFMA R32, R81.reuse, R115, R32 ;  /* 0x0000007351207223 */ /* 0x040fe20000000020 */
[----:B------:R-:W-:Y:S01]  /*a970*/  FMUL R36, R78, R43 ;  /* 0x0000002b4e247220 */ /* 0x000fe20000400000 */
[C---:B------:R-:W-:Y:S01]  /*a980*/  FFMA R33, R81.reuse, R114, R33 ;  /* 0x0000007251217223 */ /* 0x040fe20000000021 */
[C---:B------:R-:W-:Y:S01]  /*a990*/  FFMA R34, R81.reuse, R117, R34 ;  /* 0x0000007551227223 */ /* 0x040fe20000000022 */
[--C-:B------:R-:W-:Y:S01]  /*a9a0*/  HADD2.F32 R120, -RZ, R158.reuse.H0_H0 ;  /* 0x2000009eff787230 */ /* 0x100fe20000004100 */
[----:B------:R-:W-:Y:S01]  /*a9b0*/  F2FP.SATFINITE.E5M2.F32.PACK_AB_MERGE_C R32, R32, R31, RZ ;  /* 0x0000001f2020723e */ /* 0x000fe200048060ff */
[C---:B------:R-:W-:Y:S01]  /*a9c0*/  FFMA R35, R81.reuse, R116, R35 ;  /* 0x0000007451237223 */ /* 0x040fe20000000023 */
[----:B------:R-:W-:Y:S02]  /*a9d0*/  HADD2.F32 R123, -RZ, R158.H1_H1 ;  /* 0x3000009eff7b7230 */ /* 0x000fe40000004100 */
[----:B------:R-:W-:Y:S01]  /*a9e0*/  FMUL R39, R78, R46 ;  /* 0x0000002e4e277220 */ /* 0x000fe20000400000 */
[----:B------:R-:W-:Y:S01]  /*a9f0*/  F2FP.SATFINITE.E5M2.F32.PACK_AB_MERGE_C R32, R30, R29, R32 ;  /* 0x0000001d1e20723e */ /* 0x000fe20004806020 */
[C---:B------:R-:W-:Y:S01]  /*aa00*/  FFMA R36, R81.reuse, R119, R36 ;  /* 0x0000007751247223 */ /* 0x040fe20000000024 */
[C---:B------:R-:W-:Y:S01]  /*aa10*/  FMUL R40, R78.reuse, R47 ;  /* 0x0000002f4e287220 */ /* 0x040fe20000400000 */
[C---:B------:R-:W-:Y:S01]  /*aa20*/  FFMA R37, R81.reuse, R118, R37 ;  /* 0x0000007651257223 */ /* 0x040fe20000000025 */
[C---:B------:R-:W-:Y:S01]  /*aa30*/  FFMA R38, R81.reuse, R121, R38 ;  /* 0x0000007951267223 */ /* 0x040fe20000000026 */
[C---:B------:R-:W-:Y:S01]  /*aa40*/  FMUL R42, R78.reuse, R49 ;  /* 0x000000314e2a7220 */ /* 0x040fe20000400000 */
        /* <DEDUP_REMOVED lines=8> */
[C---:B------:R-:W-:Y:S01]  /*aad0*/  FMUL R57, R78.reuse, R64 ;  /* 0x000000404e397220 */ /* 0x040fe20000400000 */
[----:B------:R-:W-:Y:S01]  /*aae0*/  FFMA R42, R81, R125, R42 ;  /* 0x0000007d512a7223 */ /* 0x000fe2000000002a */
[C---:B------:R-:W-:Y:S01]  /*aaf0*/  FMUL R46, R78.reuse, R53 ;  /* 0x000000354e2e7220 */ /* 0x040fe20000400000 */
[--C-:B------:R-:W-:Y:S01]  /*ab00*/  HADD2.F32 R128, -RZ, R160.reuse.H0_H0 ;  /* 0x200000a0ff807230 */ /* 0x100fe20000004100 */
[----:B------:R-:W-:Y:S01]  /*ab10*/  F2FP.SATFINITE.E5M2.F32.PACK_AB_MERGE_C R64, R5, R4, R86 ;  /* 0x000000040540723e */ /* 0x000fe20004806056 */
[C---:B------:R-:W-:Y:S01]  /*ab20*/  FMUL R51, R78.reuse, R58 ;  /* 0x0000003a4e337220 */ /* 0x040fe20000400000 */
[C---:B------:R-:W-:Y:S01]  /*ab30*/  FMUL R53, R78.reuse, R60 ;  /* 0x0000003c4e357220 */ /* 0x040fe20000400000 */
[C---:B------:R-:W-:Y:S01]  /*ab40*/  FFMA R43, R81.reuse, R124, R43 ;  /* 0x0000007c512b7223 */ /* 0x040fe2000000002b */
[----:B------:R-:W-:Y:S02]  /*ab50*/  HADD2.F32 R131, -RZ, R160.H1_H1 ;  /* 0x300000a0ff837230 */ /* 0x000fe40000004100 */
[C---:B------:R-:W-:Y:S01]  /*ab60*/  FMUL R47, R78.reuse, R54 ;  /* 0x000000364e2f7220 */ /* 0x040fe20000400000 */
[C---:B------:R-:W-:Y:S01]  /*ab70*/  FMUL R58, R78.reuse, R65 ;  /* 0x000000414e3a7220 */ /* 0x040fe20000400000 */
[----:B------:R-:W-:Y:S01]  /*ab80*/  FMUL R60, R78, R67 ;  /* 0x000000434e3c7220 */ /* 0x000fe20000400000 */
[----:B------:R-:W-:Y:S01]  /*ab90*/  F2FP.SATFINITE.E5M2.F32.PACK_AB_MERGE_C R5, R20, R11, RZ ;  /* 0x0000000b1405723e */ /* 0x000fe200048060ff */
[----:B------:R-:W-:Y:S01]  /*aba0*/  FFMA R44, R81, R127, R44 ;  /* 0x0000007f512c7223 */ /* 0x000fe2000000002c */
[C---:B------:R-:W-:Y:S01]  /*abb0*/  FMUL R48, R78.reuse, R55 ;  /* 0x000000374e307220 */ /* 0x040fe20000400000 */
[----:B------:R-:W-:Y:S01]  /*abc0*/  F2FP.SATFINITE.E5M2.F32.PACK_AB_MERGE_C R65, R9, R8, R138 ;  /* 0x000000080941723e */ /* 0x000fe2000480608a */
[----:B------:R-:W-:Y:S01]  /*abd0*/  FFMA R45, R81, R126, R45 ;  /* 0x0000007e512d7223 */ /* 0x000fe2000000002d */
[----:B------:R-:W-:Y:S01]  /*abe0*/  F2FP.SATFINITE.E5M2.F32.PACK_AB_MERGE_C R67, R17, R16, R18 ;  /* 0x000000101143723e */ /* 0x000fe20004806012 */
[----:B------:R-:W-:Y:S01]  /*abf0*/  FMUL R49, R78, R56 ;  /* 0x000000384e317220 */ /* 0x000fe20000400000 */
[C---:B------:R-:W-:Y:S01]  /*ac00*/  FFMA R46, R81.reuse, R129, R46 ;  /* 0x00000081512e7223 */ /* 0x040fe2000000002e */
[--C-:B------:R-:W-:Y:S02]  /*ac10*/  HADD2.F32 R132, -RZ, R161.reuse.H0_H0 ;  /* 0x200000a1ff847230 */ /* 0x100fe40000004100 */
[C---:B------:R-:W-:Y:S01]  /*ac20*/  FFMA R47, R81.reuse, R128, R47 ;  /* 0x00000080512f7223 */ /* 0x040fe2000000002f */
[----:B------:R1:W-:Y:S01]  /*ac30*/  STS.128 [R172+UR49+0xa200], R64 ;  /* 0x00a20040ac007988 */ /* 0x0003e20008000c31 */
[----:B------:R-:W-:Y:S01]  /*ac40*/  HADD2.F32 R135, -RZ, R161.H1_H1 ;  /* 0x300000a1ff877230 */ /* 0x000fe20000004100 */
[----:B------:R-:W-:Y:S01]  /*ac50*/  F2FP.SATFINITE.E5M2.F32.PACK_AB_MERGE_C R5, R10, R7, R5 ;  /* 0x000000070a05723e */ /* 0x000fe20004806005 */
[C---:B------:R-:W-:Y:S01]  /*ac60*/  FFMA R48, R81.reuse, R131, R48 ;  /* 0x0000008351307223 */ /* 0x040fe20000000030 */
[----:B------:R-:W-:Y:S01]  /*ac70*/  F2FP.SATFINITE.E5M2.F32.PACK_AB_MERGE_C R7, R28, R27, RZ ;  /* 0x0000001b1c07723e */ /* 0x000fe200048060ff */
        /* <DEDUP_REMOVED lines=8> */
[----:B------:R-:W-:Y:S01]  /*ad00*/  FMUL R56, R78, R63 ;  /* 0x0000003f4e387220 */ /* 0x000fe20000400000 */
[----:B------:R-:W-:Y:S01]  /*ad10*/  F2FP.SATFINITE.E5M2.F32.PACK_AB_MERGE_C R4, R2, R0, R3 ;  /* 0x000000000204723e */ /* 0x000fe20004806003 */
[C---:B------:R-:W-:Y:S01]  /*ad20*/  FFMA R53, R81.reuse, R134, R53 ;  /* 0x0000008651357223 */ /* 0x040fe20000000035 */
[----:B------:R-:W-:Y:S01]  /*ad30*/  F2FP.SATFINITE.E5M2.F32.PACK_AB_MERGE_C R7, R26, R25, R7 ;  /* 0x000000191a07723e */ /* 0x000fe20004806007 */
[C---:B------:R-:W-:Y:S01]  /*ad40*/  FFMA R54, R81.reuse, R137, R54 ;  /* 0x0000008951367223 */ /* 0x040fe20000000036 */
[--C-:B------:R-:W-:Y:S02]  /*ad50*/  HADD2.F32 R84, -RZ, R163.reuse.H0_H0 ;  /* 0x200000a3ff547230 */ /* 0x100fe40000004100 */
[C---:B------:R-:W-:Y:S01]  /*ad60*/  FFMA R55, R81.reuse, R136, R55 ;  /* 0x0000008851377223 */ /* 0x040fe20000000037 */
[----:B------:R-:W-:Y:S01]  /*ad70*/  HADD2.F32 R85, -RZ, R163.H1_H1 ;  /* 0x300000a3ff557230 */ /* 0x000fe20000004100 */
[----:B------:R1:W-:Y:S01]  /*ad80*/  STS.128 [R192+0xa010], R4 ;  /* 0x00a01004c0007388 */ /* 0x0003e20000000c00 */
[----:B------:R-:W-:Y:S01]  /*ad90*/  F2FP.SATFINITE.E5M2.F32.PACK_AB_MERGE_C R35, R36, R35, RZ ;  /* 0x000000232423723e */ /* 0x000fe200048060ff */
[C---:B------:R-:W-:Y:S01]  /*ada0*/  FFMA R56, R81.reuse, R139, R56 ;  /* 0x0000008b51387223 */ /* 0x040fe20000000038 */
[----:B------:R-:W-:Y:S01]  /*adb0*/  F2FP.SATFINITE.E5M2.F32.PACK_AB_MERGE_C R39, R40, R39, RZ ;  /* 0x000000272827723e */ /* 0x000fe200048060ff */
[C---:B------:R-:W-:Y:S01]  /*adc0*/  FFMA R57, R81.reuse, R82, R57 ;  /* 0x0000005251397223 */ /* 0x040fe20000000039 */
[----:B------:R-:W-:Y:S01]  /*add0*/  F2FP.SATFINITE.E5M2.F32.PACK_AB_MERGE_C R43, R44, R43, RZ ;  /* 0x0000002b2c2b723e */ /* 0x000fe200048060ff */
[C---:B------:R-:W-:Y:S01]  /*ade0*/  FFMA R58, R81.reuse, R83, R58 ;  /* 0x00000053513a7223 */ /* 0x040fe2000000003a */
[C---:B------:R-:W-:Y:S01]  /*adf0*/  FFMA R59, R81.reuse, R84, R59 ;  /* 0x00000054513b7223 */ /* 0x040fe2000000003b */
[----:B------:R-:W-:Y:S01]  /*ae00*/  F2FP.SATFINITE.E5M2.F32.PACK_AB_MERGE_C R33, R34, R33, R35 ;  /* 0x000000212221723e */ /* 0x000fe20004806023 */
        /* <DEDUP_REMOVED lines=11> */
[----:B------:R-:W-:Y:S05]  /*aec0*/  F2FP.SATFINITE.E5M2.F32.PACK_AB_MERGE_C R51, R58, R57, R59 ;  /* 0x000000393a33723e */ /* 0x000fea000480603b */
        /* <DEDUP_REMOVED lines=18> */
.L_x_127:
[----:B------:R-:W-:Y:S05]  /*aff0*/  BSYNC.RECONVERGENT B0 ;  /* 0x0000000000007941 */ /* 0x000fea0003800200 */
.L_x_126:
[----:B------:R-:W-:Y:S01]  /*b000*/  BAR.SYNC.DEFER_BLOCKING 0x1, 0x80 ;  /* 0x0042000000007b1d */ /* 0x000fe20000010000 */
[----:B------:R-:W-:Y:S01]  /*b010*/  ISETP.NE.AND P2, PT, R190, RZ, PT ;  /* 0x000000ffbe00720c */ /* 0x000fe20003f45270 */
[----:B------:R-:W-:Y:S01]  /*b020*/  IMAD.IADD R20, R75, 0x1, R147 ;  /* 0x000000014b147824 */ /* 0x000fe200078e0293 */
[----:B------:R-:W-:Y:S01]  /*b030*/  ISETP.NE.AND P0, PT, R191, 0x2, PT ;  /* 0x00000002bf00780c */ /* 0x000fe20003f05270 */
[----:B------:R-:W-:Y:S01]  /*b040*/  IMAD.IADD R21, R77, 0x1, R170 ;  /* 0x000000014d157824 */ /* 0x000fe200078e02aa */
[----:B------:R-:W-:Y:S02]  /*b050*/  ISETP.NE.AND P1, PT, R76, 0x2, PT ;  /* 0x000000024c00780c */ /* 0x000fe40003f25270 */
[----:B------:R-:W-:Y:S02]  /*b060*/  SEL R3, RZ, 0x1, P0 ;  /* 0x00000001ff037807 */ /* 0x000fe40000000000 */
[----:B------:R-:W-:Y:S02]  /*b070*/  SEL R0, RZ, 0x1, P1 ;  /* 0x00000001ff007807 */ /* 0x000fe40000800000 */
[----:B------:R-:W-:Y:S02]  /*b080*/  LOP3.LUT R182, R182, R3, RZ, 0x3c, !PT ;  /* 0x00000003b6b67212 */ /* 0x000fe400078e3cff */
[----:B------:R-:W-:Y:S02]  /*b090*/  LOP3.LUT R183, R183, R0, RZ, 0x3c, !PT ;  /* 0x00000000b7b77212 */ /* 0x000fe400078e3cff */
[----:B------:R-:W-:Y:S02]  /*b0a0*/  @P2 R2UR UR36, R179 ;  /* 0x00000000b32422ca */ /* 0x000fe400000e0000 */
[----:B------:R-:W-:Y:S02]  /*b0b0*/  SEL R191, R191, RZ, P0 ;  /* 0x000000ffbfbf7207 */ /* 0x000fe40000000000 */
[----:B------:R-:W-:Y:S01]  /*b0c0*/  SEL R76, R76, RZ, P1 ;  /* 0x000000ff4c4c7207 */ /* 0x000fe20000800000 */
[----:B------:R-:W-:Y:S10]  /*b0d0*/  @P2 BRA `(.L_x_128) ;  /* 0xffffff9800d82947 */ /* 0x000ff4000383ffff */
[----:B------:R-:W-:Y:S05]  /*b0e0*/  EXIT ;  /* 0x000000000000794d */ /* 0x000fea0003800000 */
.L_x_19:
[----:B--2---:R2:W1:Y:S02]  /*b0f0*/  SYNCS.PHASECHK.TRANS64.TRYWAIT P0, [R3+URZ+0x110], R2 ;  /* 0x00011002030075a7 */ /* 0x00446400080011ff */
[----:B-1----:R-:W-:Y:S05]  /*b100*/  @!P0 NANOSLEEP.SYNCS 0x989680 ;  /* 0x009896800000895d */ /* 0x002fea0003900000 */
[----:B------:R-:W1:Y:S02]  /*b110*/  @!P0 SYNCS.PHASECHK.TRANS64 P0, [R3+URZ+0x110], R2 ;  /* 0x00011002030085a7 */ /* 0x000e6400080010ff */
[----:B-1----:R-:W-:Y:S05]  /*b120*/  @!P0 BRA `(.L_x_19) ;  /* 0xfffffffc00f08947 */ /* 0x002fea000383ffff */
[----:B------:R-:W-:Y:S05]  /*b130*/  BRA `(.L_x_129) ;  /* 0xffffff6400307947 */ /* 0x000fea000383ffff */
.L_x_22:
[----:B-1----:R-:W-:-:S07]  /*b140*/  MOV R2, UR33 ;  /* 0x0000002100027c02 */ /* 0x002fce0008000f00 */
.L_x_130:
[----:B-1----:R1:W2:Y:S02]  /*b150*/  SYNCS.PHASECHK.TRANS64.TRYWAIT P0, [R2+URZ+0x38], R5 ;  /* 0x00003805020075a7 */ /* 0x0022a400080011ff */
[----:B--2---:R-:W-:Y:S05]  /*b160*/  @!P0 NANOSLEEP.SYNCS 0x989680 ;  /* 0x009896800000895d */ /* 0x004fea0003900000 */
[----:B------:R-:W2:Y:S02]  /*b170*/  @!P0 SYNCS.PHASECHK.TRANS64 P0, [R2+URZ+0x38], R5 ;  /* 0x00003805020085a7 */ /* 0x000ea400080010ff */
[----:B--2---:R-:W-:Y:S05]  /*b180*/  @!P0 BRA `(.L_x_130) ;  /* 0xfffffffc00f08947 */ /* 0x004fea000383ffff */
[----:B------:R-:W-:Y:S05]  /*b190*/  BRA `(.L_x_21) ;  /* 0xffffff6400807947 */ /* 0x000fea000383ffff */
.L_x_28:
[----:B-1----:R-:W-:-:S07]  /*b1a0*/  MOV R2, UR17 ;  /* 0x0000001100027c02 */ /* 0x002fce0008000f00 */
.L_x_131:
[----:B-1----:R1:W2:Y:S02]  /*b1b0*/  SYNCS.PHASECHK.TRANS64.TRYWAIT P0, [R2+URZ+0x38], R5 ;  /* 0x00003805020075a7 */ /* 0x0022a400080011ff */
[----:B--2---:R-:W-:Y:S05]  /*b1c0*/  @!P0 NANOSLEEP.SYNCS 0x989680 ;  /* 0x009896800000895d */ /* 0x004fea0003900000 */
[----:B------:R-:W2:Y:S02]  /*b1d0*/  @!P0 SYNCS.PHASECHK.TRANS64 P0, [R2+URZ+0x38], R5 ;  /* 0x00003805020085a7 */ /* 0x000ea400080010ff */
[----:B--2---:R-:W-:Y:S05]  /*b1e0*/  @!P0 BRA `(.L_x_131) ;  /* 0xfffffffc00f08947 */ /* 0x004fea000383ffff */
[----:B------:R-:W-:Y:S05]  /*b1f0*/  BRA `(.L_x_27) ;  /* 0xffffff6800287947 */ /* 0x000fea000383ffff */
.L_x_32:
[----:B-1----:R1:W2:Y:S02]  /*b200*/  SYNCS.PHASECHK.TRANS64.TRYWAIT P0, [R2+URZ+0xc0], R3 ;  /* 0x0000c003020075a7 */ /* 0x0022a400080011ff */
[----:B--2---:R-:W-:Y:S05]  /*b210*/  @!P0 NANOSLEEP.SYNCS 0x989680 ;  /* 0x009896800000895d */ /* 0x004fea0003900000 */
[----:B------:R-:W2:Y:S02]  /*b220*/  @!P0 SYNCS.PHASECHK.TRANS64 P0, [R2+URZ+0xc0], R3 ;  /* 0x0000c003020085a7 */ /* 0x000ea400080010ff */
[----:B--2---:R-:W-:Y:S05]  /*b230*/  @!P0 BRA `(.L_x_32) ;  /* 0xfffffffc00f08947 */ /* 0x004fea000383ffff */
[----:B------:R-:W-:Y:S05]  /*b240*/  BRA `(.L_x_132) ;  /* 0xffffff6800b87947 */ /* 0x000fea000383ffff */
.L_x_36:
[----:B----4-:R-:W-:-:S07]  /*b250*/  MOV R0, UR5 ;  /* 0x0000000500007c02 */ /* 0x010fce0008000f00 */
.L_x_133:
[----:B-1----:R1:W2:Y:S02]  /*b260*/  SYNCS.PHASECHK.TRANS64.TRYWAIT P0, [R0+URZ], R3 ;  /* 0x00000003000075a7 */ /* 0x0022a400080011ff */
[----:B--2---:R-:W-:Y:S05]  /*b270*/  @!P0 NANOSLEEP.SYNCS 0x989680 ;  /* 0x009896800000895d */ /* 0x004fea0003900000 */
[----:B------:R-:W2:Y:S02]  /*b280*/  @!P0 SYNCS.PHASECHK.TRANS64 P0, [R0+URZ], R3 ;  /* 0x00000003000085a7 */ /* 0x000ea400080010ff */
[----:B--2---:R-:W-:Y:S05]  /*b290*/  @!P0 BRA `(.L_x_133) ;  /* 0xfffffffc00f08947 */ /* 0x004fea000383ffff */
[----:B------:R-:W-:Y:S05]  /*b2a0*/  BRA `(.L_x_134) ;  /* 0xffffff7000287947 */ /* 0x000fea000383ffff */
.L_x_37:
[----:B----4-:R-:W-:-:S07]  /*b2b0*/  MOV R0, UR5 ;  /* 0x0000000500007c02 */ /* 0x010fce0008000f00 */
.L_x_135:
[----:B-1----:R1:W2:Y:S02]  /*b2c0*/  SYNCS.PHASECHK.TRANS64.TRYWAIT P0, [R0+URZ], R3 ;  /* 0x00000003000075a7 */ /* 0x0022a400080011ff */
[----:B--2---:R-:W-:Y:S05]  /*b2d0*/  @!P0 NANOSLEEP.SYNCS 0x989680 ;  /* 0x009896800000895d */ /* 0x004fea0003900000 */
[----:B------:R-:W2:Y:S02]  /*b2e0*/  @!P0 SYNCS.PHASECHK.TRANS64 P0, [R0+URZ], R3 ;  /* 0x00000003000085a7 */ /* 0x000ea400080010ff */
[----:B--2---:R-:W-:Y:S05]  /*b2f0*/  @!P0 BRA `(.L_x_135) ;  /* 0xfffffffc00f08947 */ /* 0x004fea000383ffff */
[----:B------:R-:W-:Y:S05]  /*b300*/  BRA `(.L_x_136) ;  /* 0xffffff7000347947 */ /* 0x000fea000383ffff */
.L_x_38:
[----:B----4-:R-:W-:-:S07]  /*b310*/  MOV R0, UR5 ;  /* 0x0000000500007c02 */ /* 0x010fce0008000f00 */
.L_x_137:
[----:B-1----:R1:W2:Y:S02]  /*b320*/  SYNCS.PHASECHK.TRANS64.TRYWAIT P0, [R0+URZ], R3 ;  /* 0x00000003000075a7 */ /* 0x0022a400080011ff */
[----:B--2---:R-:W-:Y:S05]  /*b330*/  @!P0 NANOSLEEP.SYNCS 0x989680 ;  /* 0x009896800000895d */ /* 0x004fea0003900000 */
[----:B------:R-:W2:Y:S02]  /*b340*/  @!P0 SYNCS.PHASECHK.TRANS64 P0, [R0+URZ], R3 ;  /* 0x00000003000085a7 */ /* 0x000ea400080010ff */
[----:B--2---:R-:W-:Y:S05]  /*b350*/  @!P0 BRA `(.L_x_137) ;  /* 0xfffffffc00f08947 */ /* 0x004fea000383ffff */
[----:B------:R-:W-:Y:S05]  /*b360*/  BRA `(.L_x_138) ;  /* 0xffffff7000407947 */ /* 0x000fea000383ffff */
.L_x_39:
[----:B----4-:R-:W-:-:S07]  /*b370*/  MOV R0, UR5 ;  /* 0x0000000500007c02 */ /* 0x010fce0008000f00 */
.L_x_139:
[----:B-1----:R1:W2:Y:S02]  /*b380*/  SYNCS.PHASECHK.TRANS64.TRYWAIT P0, [R0+URZ], R3 ;  /* 0x00000003000075a7 */ /* 0x0022a400080011ff */
[----:B--2---:R-:W-:Y:S05]  /*b390*/  @!P0 NANOSLEEP.SYNCS 0x989680 ;  /* 0x009896800000895d */ /* 0x004fea0003900000 */
[----:B------:R-:W2:Y:S02]  /*b3a0*/  @!P0 SYNCS.PHASECHK.TRANS64 P0, [R0+URZ], R3 ;  /* 0x00000003000085a7 */ /* 0x000ea400080010ff */
[----:B--2---:R-:W-:Y:S05]  /*b3b0*/  @!P0 BRA `(.L_x_139) ;  /* 0xfffffffc00f08947 */ /* 0x004fea000383ffff */
[----:B------:R-:W-:Y:S05]  /*b3c0*/  BRA `(.L_x_140) ;  /* 0xffffff70004c7947 */ /* 0x000fea000383ffff */
.L_x_40:
[----:B----4-:R-:W-:-:S07]  /*b3d0*/  MOV R0, UR5 ;  /* 0x0000000500007c02 */ /* 0x010fce0008000f00 */
.L_x_141:
[----:B-1----:R1:W2:Y:S02]  /*b3e0*/  SYNCS.PHASECHK.TRANS64.TRYWAIT P0, [R0+URZ], R3 ;  /* 0x00000003000075a7 */ /* 0x0022a400080011ff */
[----:B--2---:R-:W-:Y:S05]  /*b3f0*/  @!P0 NANOSLEEP.SYNCS 0x989680 ;  /* 0x009896800000895d */ /* 0x004fea0003900000 */
[----:B------:R-:W2:Y:S02]  /*b400*/  @!P0 SYNCS.PHASECHK.TRANS64 P0, [R0+URZ], R3 ;  /* 0x00000003000085a7 */ /* 0x000ea400080010ff */
[----:B--2---:R-:W-:Y:S05]  /*b410*/  @!P0 BRA `(.L_x_141) ;  /* 0xfffffffc00f08947 */ /* 0x004fea000383ffff */
[----:B------:R-:W-:Y:S05]  /*b420*/  BRA `(.L_x_142) ;  /* 0xffffff7000587947 */ /* 0x000fea000383ffff */
.L_x_41:
[----:B----4-:R-:W-:-:S07]  /*b430*/  MOV R0, UR5 ;  /* 0x0000000500007c02 */ /* 0x010fce0008000f00 */
.L_x_143:
[----:B-1----:R1:W2:Y:S02]  /*b440*/  SYNCS.PHASECHK.TRANS64.TRYWAIT P0, [R0+URZ], R3 ;  /* 0x00000003000075a7 */ /* 0x0022a400080011ff */
[----:B--2---:R-:W-:Y:S05]  /*b450*/  @!P0 NANOSLEEP.SYNCS 0x989680 ;  /* 0x009896800000895d */ /* 0x004fea0003900000 */
[----:B------:R-:W2:Y:S02]  /*b460*/  @!P0 SYNCS.PHASECHK.TRANS64 P0, [R0+URZ], R3 ;  /* 0x00000003000085a7 */ /* 0x000ea400080010ff */
[----:B--2---:R-:W-:Y:S05]  /*b470*/  @!P0 BRA `(.L_x_143) ;  /* 0xfffffffc00f08947 */ /* 0x004fea000383ffff */
[----:B------:R-:W-:Y:S05]  /*b480*/  BRA `(.L_x_144) ;  /* 0xffffff7000647947 */ /* 0x000fea000383ffff */
.L_x_44:
[----:B-1----:R1:W2:Y:S02]  /*b490*/  SYNCS.PHASECHK.TRANS64.TRYWAIT P0, [R0+URZ+0x100], R5 ;  /* 0x00010005000075a7 */ /* 0x0022a400080011ff */
[----:B--2---:R-:W-:Y:S05]  /*b4a0*/  @!P0 NANOSLEEP.SYNCS 0x989680 ;  /* 0x009896800000895d */ /* 0x004fea0003900000 */
[----:B------:R-:W2:Y:S02]  /*b4b0*/  @!P0 SYNCS.PHASECHK.TRANS64 P0, [R0+URZ+0x100], R5 ;  /* 0x00010005000085a7 */ /* 0x000ea400080010ff */
[----:B--2---:R-:W-:Y:S05]  /*b4c0*/  @!P0 BRA `(.L_x_44) ;  /* 0xfffffffc00f08947 */ /* 0x004fea000383ffff */
[----:B------:R-:W-:Y:S05]  /*b4d0*/  BRA `(.L_x_145) ;  /* 0xffffff7000c07947 */ /* 0x000fea000383ffff */
.L_x_45:
[----:B------:R-:W-:-:S07]  /*b4e0*/  MOV R0, UR5 ;  /* 0x0000000500007c02 */ /* 0x000fce0008000f00 */
.L_x_146:
[----:B-1----:R1:W2:Y:S02]  /*b4f0*/  SYNCS.PHASECHK.TRANS64.TRYWAIT P0, [R0+URZ+0xd0], R5 ;  /* 0x0000d005000075a7 */ /* 0x0022a400080011ff */
[----:B--2---:R-:W-:Y:S05]  /*b500*/  @!P0 NANOSLEEP.SYNCS 0x989680 ;  /* 0x009896800000895d */ /* 0x004fea0003900000 */
[----:B------:R-:W2:Y:S02]  /*b510*/  @!P0 SYNCS.PHASECHK.TRANS64 P0, [R0+URZ+0xd0], R5 ;  /* 0x0000d005000085a7 */ /* 0x000ea400080010ff */
[----:B--2---:R-:W-:Y:S05]  /*b520*/  @!P0 BRA `(.L_x_146) ;  /* 0xfffffffc00f08947 */ /* 0x004fea000383ffff */
[----:B------:R-:W-:Y:S05]  /*b530*/  BRA `(.L_x_147) ;  /* 0xffffff7000d07947 */ /* 0x000fea000383ffff */
.L_x_46:
[----:B-1----:R1:W2:Y:S02]  /*b540*/  SYNCS.PHASECHK.TRANS64.TRYWAIT P1, [R0+URZ+0xc0], R5 ;  /* 0x0000c005000075a7 */ /* 0x0022a400080211ff */
[----:B--2---:R-:W-:Y:S05]  /*b550*/  @!P1 NANOSLEEP.SYNCS 0x989680 ;  /* 0x009896800000995d */ /* 0x004fea0003900000 */
[----:B------:R-:W2:Y:S02]  /*b560*/  @!P1 SYNCS.PHASECHK.TRANS64 P1, [R0+URZ+0xc0], R5 ;  /* 0x0000c005000095a7 */ /* 0x000ea400080210ff */
[----:B--2---:R-:W-:Y:S05]  /*b570*/  @!P1 BRA `(.L_x_46) ;  /* 0xfffffffc00f09947 */ /* 0x004fea000383ffff */
[----:B------:R-:W-:Y:S05]  /*b580*/  BRA `(.L_x_148) ;  /* 0xffffff7400007947 */ /* 0x000fea000383ffff */
.L_x_49:
[----:B------:R-:W-:-:S07]  /*b590*/  MOV R0, UR5 ;  /* 0x0000000500007c02 */ /* 0x000fce0008000f00 */
.L_x_149:
[----:B-1----:R1:W2:Y:S02]  /*b5a0*/  SYNCS.PHASECHK.TRANS64.TRYWAIT P0, [R0+URZ+0xd0], R3 ;  /* 0x0000d003000075a7 */ /* 0x0022a400080011ff */
[----:B--2---:R-:W-:Y:S05]  /*b5b0*/  @!P0 NANOSLEEP.SYNCS 0x989680 ;  /* 0x009896800000895d */ /* 0x004fea0003900000 */
[----:B------:R-:W2:Y:S02]  /*b5c0*/  @!P0 SYNCS.PHASECHK.TRANS64 P0, [R0+URZ+0xd0], R3 ;  /* 0x0000d003000085a7 */ /* 0x000ea400080010ff */
[----:B--2---:R-:W-:Y:S05]  /*b5d0*/  @!P0 BRA `(.L_x_149) ;  /* 0xfffffffc00f08947 */ /* 0x004fea000383ffff */
[----:B------:R-:W-:Y:S05]  /*b5e0*/  BRA `(.L_x_48) ;  /* 0xffffff7400547947 */ /* 0x000fea000383ffff */
.L_x_56:
[----:B-1----:R1:W2:Y:S02]  /*b5f0*/  SYNCS.PHASECHK.TRANS64.TRYWAIT P1, [R0+URZ+0xc0], R5 ;  /* 0x0000c005000075a7 */ /* 0x0022a400080211ff */
[----:B--2---:R-:W-:Y:S05]  /*b600*/  @!P1 NANOSLEEP.SYNCS 0x989680 ;  /* 0x009896800000995d */ /* 0x004fea0003900000 */
[----:B------:R-:W2:Y:S02]  /*b610*/  @!P1 SYNCS.PHASECHK.TRANS64 P1, [R0+URZ+0xc0], R5 ;  /* 0x0000c005000095a7 */ /* 0x000ea400080210ff */
[----:B--2---:R-:W-:Y:S05]  /*b620*/  @!P1 BRA `(.L_x_56) ;  /* 0xfffffffc00f09947 */ /* 0x004fea000383ffff */
[----:B------:R-:W-:Y:S05]  /*b630*/  BRA `(.L_x_150) ;  /* 0xffffff7800b07947 */ /* 0x000fea000383ffff */
.L_x_57:
[----:B------:R-:W-:-:S07]  /*b640*/  MOV R3, UR8 ;  /* 0x0000000800037c02 */ /* 0x000fce0008000f00 */
.L_x_151:
[----:B-1----:R1:W2:Y:S02]  /*b650*/  SYNCS.PHASECHK.TRANS64.TRYWAIT P0, [R3+URZ+0xf0], R0 ;  /* 0x0000f000030075a7 */ /* 0x0022a400080011ff */
[----:B--2---:R-:W-:Y:S05]  /*b660*/  @!P0 NANOSLEEP.SYNCS 0x989680 ;  /* 0x009896800000895d */ /* 0x004fea0003900000 */
[----:B------:R-:W2:Y:S02]  /*b670*/  @!P0 SYNCS.PHASECHK.TRANS64 P0, [R3+URZ+0xf0], R0 ;  /* 0x0000f000030085a7 */ /* 0x000ea400080010ff */
[----:B--2---:R-:W-:Y:S05]  /*b680*/  @!P0 BRA `(.L_x_151) ;  /* 0xfffffffc00f08947 */ /* 0x004fea000383ffff */
[----:B------:R-:W-:Y:S05]  /*b690*/  BRA `(.L_x_152) ;  /* 0xffffff7800e87947 */ /* 0x000fea000383ffff */
.L_x_60:
[----:B------:R-:W-:Y:S07]  /*b6a0*/  MOV R0, UR7 ;  /* 0x0000000700007c02 */ /* 0x000fee0008000f00 */
.L_x_153:
[----:B-1----:R1:W2:Y:S02]  /*b6b0*/  SYNCS.PHASECHK.TRANS64.TRYWAIT P0, [R0+URZ], R3 ;  /* 0x00000003000075a7 */ /* 0x0022a400080011ff */
[----:B--2---:R-:W-:Y:S05]  /*b6c0*/  @!P0 NANOSLEEP.SYNCS 0x989680 ;  /* 0x009896800000895d */ /* 0x004fea0003900000 */
[----:B------:R-:W2:Y:S02]  /*b6d0*/  @!P0 SYNCS.PHASECHK.TRANS64 P0, [R0+URZ], R3 ;  /* 0x00000003000085a7 */ /* 0x000ea400080010ff */
[----:B--2---:R-:W-:Y:S05]  /*b6e0*/  @!P0 BRA `(.L_x_153) ;  /* 0xfffffffc00f08947 */ /* 0x004fea000383ffff */
[----:B------:R-:W-:Y:S05]  /*b6f0*/  BRA `(.L_x_59) ;  /* 0xffffff7c00047947 */ /* 0x000fea000383ffff */
.L_x_63:
[----:B------:R-:W-:-:S07]  /*b700*/  MOV R0, UR5 ;  /* 0x0000000500007c02 */ /* 0x000fce0008000f00 */
.L_x_154:
[----:B--2---:R2:W3:Y:S02]  /*b710*/  SYNCS.PHASECHK.TRANS64.TRYWAIT P0, [R0+URZ], R3 ;  /* 0x00000003000075a7 */ /* 0x0044e400080011ff */
[----:B---3--:R-:W-:Y:S05]  /*b720*/  @!P0 NANOSLEEP.SYNCS 0x989680 ;  /* 0x009896800000895d */ /* 0x008fea0003900000 */
[----:B------:R-:W3:Y:S02]  /*b730*/  @!P0 SYNCS.PHASECHK.TRANS64 P0, [R0+URZ], R3 ;  /* 0x00000003000085a7 */ /* 0x000ee400080010ff */
[----:B---3--:R-:W-:Y:S05]  /*b740*/  @!P0 BRA `(.L_x_154) ;  /* 0xfffffffc00f08947 */ /* 0x008fea000383ffff */
[----:B------:R-:W-:Y:S05]  /*b750*/  BRA `(.L_x_155) ;  /* 0xffffff7c00b87947 */ /* 0x000fea000383ffff */
.L_x_64:
[----:B------:R-:W-:-:S07]  /*b760*/  MOV R0, UR7 ;  /* 0x0000000700007c02 */ /* 0x000fce0008000f00 */
.L_x_156:
[----:B--2---:R2:W3:Y:S02]  /*b770*/  SYNCS.PHASECHK.TRANS64.TRYWAIT P0, [R0+URZ], R3 ;  /* 0x00000003000075a7 */ /* 0x0044e400080011ff */
[----:B---3--:R-:W-:Y:S05]  /*b780*/  @!P0 NANOSLEEP.SYNCS 0x989680 ;  /* 0x009896800000895d */ /* 0x008fea0003900000 */
[----:B------:R-:W3:Y:S02]  /*b790*/  @!P0 SYNCS.PHASECHK.TRANS64 P0, [R0+URZ], R3 ;  /* 0x00000003000085a7 */ /* 0x000ee400080010ff */
[----:B---3--:R-:W-:Y:S05]  /*b7a0*/  @!P0 BRA `(.L_x_156) ;  /* 0xfffffffc00f08947 */ /* 0x008fea000383ffff */
[----:B------:R-:W-:Y:S05]  /*b7b0*/  BRA `(.L_x_157) ;  /* 0xffffff7c00c47947 */ /* 0x000fea000383ffff */
.L_x_69:
[----:B--2---:R2:W3:Y:S02]  /*b7c0*/  SYNCS.PHASECHK.TRANS64.TRYWAIT P0, [R0+URZ+0xc0], R3 ;  /* 0x0000c003000075a7 */ /* 0x0044e400080011ff */
[----:B---3--:R-:W-:Y:S05]  /*b7d0*/  @!P0 NANOSLEEP.SYNCS 0x989680 ;  /* 0x009896800000895d */ /* 0x008fea0003900000 */
[----:B------:R-:W3:Y:S02]  /*b7e0*/  @!P0 SYNCS.PHASECHK.TRANS64 P0, [R0+URZ+0xc0], R3 ;  /* 0x0000c003000085a7 */ /* 0x000ee400080010ff */
[----:B---3--:R-:W-:Y:S05]  /*b7f0*/  @!P0 BRA `(.L_x_69) ;  /* 0xfffffffc00f08947 */ /* 0x008fea000383ffff */
[----:B------:R-:W-:Y:S05]  /*b800*/  BRA `(.L_x_158) ;  /* 0xffffff8000d07947 */ /* 0x000fea000383ffff */
.L_x_72:
[----:B------:R-:W-:Y:S07]  /*b810*/  MOV R0, UR7 ;  /* 0x0000000700007c02 */ /* 0x000fee0008000f00 */
.L_x_159:
[----:B--2---:R2:W3:Y:S02]  /*b820*/  SYNCS.PHASECHK.TRANS64.TRYWAIT P0, [R0+URZ+0xb8], R3 ;  /* 0x0000b803000075a7 */ /* 0x0044e400080011ff */
[----:B---3--:R-:W-:Y:S05]  /*b830*/  @!P0 NANOSLEEP.SYNCS 0x989680 ;  /* 0x009896800000895d */ /* 0x008fea0003900000 */
[----:B------:R-:W3:Y:S02]  /*b840*/  @!P0 SYNCS.PHASECHK.TRANS64 P0, [R0+URZ+0xb8], R3 ;  /* 0x0000b803000085a7 */ /* 0x000ee400080010ff */
[----:B---3--:R-:W-:Y:S05]  /*b850*/  @!P0 BRA `(.L_x_159) ;  /* 0xfffffffc00f08947 */ /* 0x008fea000383ffff */
[----:B------:R-:W-:Y:S05]  /*b860*/  BRA `(.L_x_71) ;  /* 0xffffff8400b07947 */ /* 0x000fea000383ffff */
.L_x_75:
[----:B------:R-:W-:Y:S07]  /*b870*/  MOV R3, UR7 ;  /* 0x0000000700037c02 */ /* 0x000fee0008000f00 */
.L_x_160:
[----:B-1----:R1:W2:Y:S02]  /*b880*/  SYNCS.PHASECHK.TRANS64.TRYWAIT P0, [R3+URZ+0x90], R12 ;  /* 0x0000900c030075a7 */ /* 0x0022a400080011ff */
[----:B--2---:R-:W-:Y:S05]  /*b890*/  @!P0 NANOSLEEP.SYNCS 0x989680 ;  /* 0x009896800000895d */ /* 0x004fea0003900000 */
[----:B------:R-:W2:Y:S02]  /*b8a0*/  @!P0 SYNCS.PHASECHK.TRANS64 P0, [R3+URZ+0x90], R12 ;  /* 0x0000900c030085a7 */ /* 0x000ea400080010ff */
[----:B--2---:R-:W-:Y:S05]  /*b8b0*/  @!P0 BRA `(.L_x_160) ;  /* 0xfffffffc00f08947 */ /* 0x004fea000383ffff */
[----:B------:R-:W-:Y:S05]  /*b8c0*/  BRA `(.L_x_161) ;  /* 0xffffff8800287947 */ /* 0x000fea000383ffff */
.L_x_76:
[----:B-1----:R-:W-:Y:S07]  /*b8d0*/  MOV R3, UR7 ;  /* 0x0000000700037c02 */ /* 0x002fee0008000f00 */
.L_x_162:
[----:B-1----:R1:W2:Y:S02]  /*b8e0*/  SYNCS.PHASECHK.TRANS64.TRYWAIT P0, [R3+URZ+0x98], R12 ;  /* 0x0000980c030075a7 */ /* 0x0022a400080011ff */
[----:B--2---:R-:W-:Y:S05]  /*b8f0*/  @!P0 NANOSLEEP.SYNCS 0x989680 ;  /* 0x009896800000895d */ /* 0x004fea0003900000 */
[----:B------:R-:W2:Y:S02]  /*b900*/  @!P0 SYNCS.PHASECHK.TRANS64 P0, [R3+URZ+0x98], R12 ;  /* 0x0000980c030085a7 */ /* 0x000ea400080010ff */
[----:B--2---:R-:W-:Y:S05]  /*b910*/  @!P0 BRA `(.L_x_162) ;  /* 0xfffffffc00f08947 */ /* 0x004fea000383ffff */
[----:B------:R-:W-:Y:S05]  /*b920*/  BRA `(.L_x_163) ;  /* 0xffffff8800647947 */ /* 0x000fea000383ffff */
.L_x_77:
[----:B-1----:R-:W-:Y:S07]  /*b930*/  MOV R3, UR7 ;  /* 0x0000000700037c02 */ /* 0x002fee0008000f00 */
.L_x_164:
[----:B-1----:R1:W2:Y:S02]  /*b940*/  SYNCS.PHASECHK.TRANS64.TRYWAIT P0, [R3+URZ+0xa0], R12 ;  /* 0x0000a00c030075a7 */ /* 0x0022a400080011ff */
[----:B--2---:R-:W-:Y:S05]  /*b950*/  @!P0 NANOSLEEP.SYNCS 0x989680 ;  /* 0x009896800000895d */ /* 0x004fea0003900000 */
[----:B------:R-:W2:Y:S02]  /*b960*/  @!P0 SYNCS.PHASECHK.TRANS64 P0, [R3+URZ+0xa0], R12 ;  /* 0x0000a00c030085a7 */ /* 0x000ea400080010ff */
[----:B--2---:R-:W-:Y:S05]  /*b970*/  @!P0 BRA `(.L_x_164) ;  /* 0xfffffffc00f08947 */ /* 0x004fea000383ffff */
[----:B------:R-:W-:Y:S05]  /*b980*/  BRA `(.L_x_165) ;  /* 0xffffff8800ac7947 */ /* 0x000fea000383ffff */
.L_x_78:
[----:B------:R-:W-:Y:S07]  /*b990*/  MOV R3, UR7 ;  /* 0x0000000700037c02 */ /* 0x000fee0008000f00 */
.L_x_166:
[----:B-1----:R1:W2:Y:S02]  /*b9a0*/  SYNCS.PHASECHK.TRANS64.TRYWAIT P0, [R3+URZ+0xa8], R12 ;  /* 0x0000a80c030075a7 */ /* 0x0022a400080011ff */
[----:B--2---:R-:W-:Y:S05]  /*b9b0*/  @!P0 NANOSLEEP.SYNCS 0x989680 ;  /* 0x009896800000895d */ /* 0x004fea0003900000 */
[----:B------:R-:W2:Y:S02]  /*b9c0*/  @!P0 SYNCS.PHASECHK.TRANS64 P0, [R3+URZ+0xa8], R12 ;  /* 0x0000a80c030085a7 */ /* 0x000ea400080010ff */
[----:B--2---:R-:W-:Y:S05]  /*b9d0*/  @!P0 BRA `(.L_x_166) ;  /* 0xfffffffc00f08947 */ /* 0x004fea000383ffff */
[----:B------:R-:W-:Y:S05]  /*b9e0*/  BRA `(.L_x_167) ;  /* 0xffffff8c00347947 */ /* 0x000fea000383ffff */
.L_x_80:
[----:B------:R-:W-:-:S07]  /*b9f0*/  MOV R0, UR7 ;  /* 0x0000000700007c02 */ /* 0x000fce0008000f00 */
.L_x_168:
[----:B-1----:R1:W3:Y:S02]  /*ba00*/  SYNCS.PHASECHK.TRANS64.TRYWAIT P0, [R0+URZ+0x90], R3 ;  /* 0x00009003000075a7 */ /* 0x0022e400080011ff */
[----:B---3--:R-:W-:Y:S05]  /*ba10*/  @!P0 NANOSLEEP.SYNCS 0x989680 ;  /* 0x009896800000895d */ /* 0x008fea0003900000 */
[----:B------:R-:W3:Y:S02]  /*ba20*/  @!P0 SYNCS.PHASECHK.TRANS64 P0, [R0+URZ+0x90], R3 ;  /* 0x00009003000085a7 */ /* 0x000ee400080010ff */
[----:B---3--:R-:W-:Y:S05]  /*ba30*/  @!P0 BRA `(.L_x_168) ;  /* 0xfffffffc00f08947 */ /* 0x008fea000383ffff */
[----:B------:R-:W-:Y:S05]  /*ba40*/  BRA `(.L_x_169) ;  /* 0xffffff8c00a47947 */ /* 0x000fea000383ffff */
.L_x_81:
[----:B-1----:R-:W-:-:S07]  /*ba50*/  MOV R0, UR7 ;  /* 0x0000000700007c02 */ /* 0x002fce0008000f00 */
.L_x_170:
[----:B-1----:R1:W3:Y:S02]  /*ba60*/  SYNCS.PHASECHK.TRANS64.TRYWAIT P0, [R0+URZ+0x98], R3 ;  /* 0x00009803000075a7 */ /* 0x0022e400080011ff */
[----:B---3--:R-:W-:Y:S05]  /*ba70*/  @!P0 NANOSLEEP.SYNCS 0x989680 ;  /* 0x009896800000895d */ /* 0x008fea0003900000 */
[----:B------:R-:W3:Y:S02]  /*ba80*/  @!P0 SYNCS.PHASECHK.TRANS64 P0, [R0+URZ+0x98], R3 ;  /* 0x00009803000085a7 */ /* 0x000ee400080010ff */
[----:B---3--:R-:W-:Y:S05]  /*ba90*/  @!P0 BRA `(.L_x_170) ;  /* 0xfffffffc00f08947 */ /* 0x008fea000383ffff */
[----:B------:R-:W-:Y:S05]  /*baa0*/  BRA `(.L_x_171) ;  /* 0xffffff8c00947947 */ /* 0x000fea000383ffff */
.L_x_82:
[----:B-1----:R-:W-:-:S07]  /*bab0*/  MOV R0, UR7 ;  /* 0x0000000700007c02 */ /* 0x002fce0008000f00 */
.L_x_172:
[----:B-1----:R1:W3:Y:S02]  /*bac0*/  SYNCS.PHASECHK.TRANS64.TRYWAIT P0, [R0+URZ+0xa0], R3 ;  /* 0x0000a003000075a7 */ /* 0x0022e400080011ff */
[----:B---3--:R-:W-:Y:S05]  /*bad0*/  @!P0 NANOSLEEP.SYNCS 0x989680 ;  /* 0x009896800000895d */ /* 0x008fea0003900000 */
[----:B------:R-:W3:Y:S02]  /*bae0*/  @!P0 SYNCS.PHASECHK.TRANS64 P0, [R0+URZ+0xa0], R3 ;  /* 0x0000a003000085a7 */ /* 0x000ee400080010ff */
[----:B---3--:R-:W-:Y:S05]  /*baf0*/  @!P0 BRA `(.L_x_172) ;  /* 0xfffffffc00f08947 */ /* 0x008fea000383ffff */
[----:B------:R-:W-:Y:S05]  /*bb00*/  BRA `(.L_x_173) ;  /* 0xffffff8c00847947 */ /* 0x000fea000383ffff */
.L_x_84:
[----:B--2---:R2:W4:Y:S02]  /*bb10*/  SYNCS.PHASECHK.TRANS64.TRYWAIT P0, [R0+URZ+0xc0], R3 ;  /* 0x0000c003000075a7 */ /* 0x00452400080011ff */
[----:B----4-:R-:W-:Y:S05]  /*bb20*/  @!P0 NANOSLEEP.SYNCS 0x989680 ;  /* 0x009896800000895d */ /* 0x010fea0003900000 */
[----:B------:R-:W4:Y:S02]  /*bb30*/  @!P0 SYNCS.PHASECHK.TRANS64 P0, [R0+URZ+0xc0], R3 ;  /* 0x0000c003000085a7 */ /* 0x000f2400080010ff */
[----:B----4-:R-:W-:Y:S05]  /*bb40*/  @!P0 BRA `(.L_x_84) ;  /* 0xfffffffc00f08947 */ /* 0x010fea000383ffff */
[----:B------:R-:W-:Y:S05]  /*bb50*/  BRA `(.L_x_174) ;  /* 0xffffff90004c7947 */ /* 0x000fea000383ffff */
.L_x_95:
[----:B-1----:R1:W3:Y:S02]  /*bb60*/  SYNCS.PHASECHK.TRANS64.TRYWAIT P1, [R3+URZ+0x70], R0 ;  /* 0x00007000030075a7 */ /* 0x0022e400080211ff */
[----:B---3--:R-:W-:Y:S05]  /*bb70*/  @!P1 NANOSLEEP.SYNCS 0x989680 ;  /* 0x009896800000995d */ /* 0x008fea0003900000 */
[----:B------:R-:W3:Y:S02]  /*bb80*/  @!P1 SYNCS.PHASECHK.TRANS64 P1, [R3+URZ+0x70], R0 ;  /* 0x00007000030095a7 */ /* 0x000ee400080210ff */
[----:B---3--:R-:W-:Y:S05]  /*bb90*/  @!P1 BRA `(.L_x_95) ;  /* 0xfffffffc00f09947 */ /* 0x008fea000383ffff */
[----:B------:R-:W-:Y:S05]  /*bba0*/  BRA `(.L_x_94) ;  /* 0xffffff9c00707947 */ /* 0x000fea000383ffff */
.L_x_97:
[----:B-1----:R1:W4:Y:S02]  /*bbb0*/  SYNCS.PHASECHK.TRANS64.TRYWAIT P0, [R193+URZ+0xe0], R2 ;  /* 0x0000e002c10075a7 */ /* 0x00232400080011ff */
[----:B----4-:R-:W-:Y:S05]  /*bbc0*/  @!P0 NANOSLEEP.SYNCS 0x989680 ;  /* 0x009896800000895d */ /* 0x010fea0003900000 */
[----:B------:R-:W4:Y:S02]  /*bbd0*/  @!P0 SYNCS.PHASECHK.TRANS64 P0, [R193+URZ+0xe0], R2 ;  /* 0x0000e002c10085a7 */ /* 0x000f2400080010ff */
[----:B----4-:R-:W-:Y:S05]  /*bbe0*/  @!P0 BRA `(.L_x_97) ;  /* 0xfffffffc00f08947 */ /* 0x010fea000383ffff */
[----:B------:R-:W-:Y:S05]  /*bbf0*/  BRA `(.L_x_96) ;  /* 0xffffff9c00cc7947 */ /* 0x000fea000383ffff */
.L_x_106:
[----:B--2---:R2:W3:Y:S02]  /*bc00*/  SYNCS.PHASECHK.TRANS64.TRYWAIT P0, [R204+URZ+0x70], R3 ;  /* 0x00007003cc0075a7 */ /* 0x0044e400080011ff */
[----:B---3--:R-:W-:Y:S05]  /*bc10*/  @!P0 NANOSLEEP.SYNCS 0x989680 ;  /* 0x009896800000895d */ /* 0x008fea0003900000 */
[----:B------:R-:W3:Y:S02]  /*bc20*/  @!P0 SYNCS.PHASECHK.TRANS64 P0, [R204+URZ+0x70], R3 ;  /* 0x00007003cc0085a7 */ /* 0x000ee400080010ff */
[----:B---3--:R-:W-:Y:S05]  /*bc30*/  @!P0 BRA `(.L_x_106) ;  /* 0xfffffffc00f08947 */ /* 0x008fea000383ffff */
[----:B------:R-:W-:Y:S05]  /*bc40*/  BRA `(.L_x_105) ;  /* 0xffffffb000d87947 */ /* 0x000fea000383ffff */
.L_x_115:
[----:B--2---:R2:W3:Y:S02]  /*bc50*/  SYNCS.PHASECHK.TRANS64.TRYWAIT P0, [R0+URZ+0x70], R5 ;  /* 0x00007005000075a7 */ /* 0x0044e400080011ff */
[----:B---3--:R-:W-:Y:S05]  /*bc60*/  @!P0 NANOSLEEP.SYNCS 0x989680 ;  /* 0x009896800000895d */ /* 0x008fea0003900000 */
[----:B------:R-:W3:Y:S02]  /*bc70*/  @!P0 SYNCS.PHASECHK.TRANS64 P0, [R0+URZ+0x70], R5 ;  /* 0x00007005000085a7 */ /* 0x000ee400080010ff */
[----:B---3--:R-:W-:Y:S05]  /*bc80*/  @!P0 BRA `(.L_x_115) ;  /* 0xfffffffc00f08947 */ /* 0x008fea000383ffff */
[----:B------:R-:W-:Y:S05]  /*bc90*/  BRA `(.L_x_114) ;  /* 0xffffffc800307947 */ /* 0x000fea000383ffff */
.L_x_124:
[----:B--2---:R2:W3:Y:S02]  /*bca0*/  SYNCS.PHASECHK.TRANS64.TRYWAIT P0, [R0+URZ+0x70], R3 ;  /* 0x00007003000075a7 */ /* 0x0044e400080011ff */
[----:B---3--:R-:W-:Y:S05]  /*bcb0*/  @!P0 NANOSLEEP.SYNCS 0x989680 ;  /* 0x009896800000895d */ /* 0x008fea0003900000 */
[----:B------:R-:W3:Y:S02]  /*bcc0*/  @!P0 SYNCS.PHASECHK.TRANS64 P0, [R0+URZ+0x70], R3 ;  /* 0x00007003000085a7 */ /* 0x000ee400080010ff */
[----:B---3--:R-:W-:Y:S05]  /*bcd0*/  @!P0 BRA `(.L_x_124) ;  /* 0xfffffffc00f08947 */ /* 0x008fea000383ffff */
[----:B------:R-:W-:Y:S05]  /*bce0*/  BRA `(.L_x_123) ;  /* 0xffffffdc00947947 */ /* 0x000fea000383ffff */
        .weak           $__internal_0_$__cuda_sm10x_tcgen05_guardrail_trap_col_being_dealloced_not_returned_by_alloc
        .type           $__internal_0_$__cuda_sm10x_tcgen05_guardrail_trap_col_being_dealloced_not_returned_by_alloc,@function
        .size           $__internal_0_$__cuda_sm10x_tcgen05_guardrail_trap_col_being_dealloced_not_returned_by_alloc,($__internal_1_$__cuda_sm10x_tcgen05_guardrail_trap_phase_invalid_during_alloc - $__internal_0_$__cuda_sm10x_tcgen05_guardrail_trap_col_being_dealloced_not_returned_by_alloc)
$__internal_0_$__cuda_sm10x_tcgen05_guardrail_trap_col_being_dealloced_not_returned_by_alloc:
[----:B------:R-:W-:Y:S05]  /*bcf0*/  BPT.TRAP 0x1 ;  /* 0x000000040000795c */ /* 0x000fea0000300000 */
[----:B------:R-:W-:-:S04]  /*bd00*/  HFMA2 R3, -RZ, RZ, 0, 0 ;  /* 0x00000000ff037431 */ /* 0x000fc800000001ff */
[----:B------:R-:W-:Y:S05]  /*bd10*/  RET.REL.NODEC R2 `(_ZN7cutlass13device_kernelINS_4gemm6kernel13GemmUniversalIN4cute5tupleIJiiiiEEENS1_10collective13CollectiveMmaINS1_35MainloopSm100TmaUmmaWarpSpecializedILi7ELi2ELi2ENS5_IJNS4_1CILi1EEESB_SB_EEEEENS5_IJNSA_ILi128EEENSA_ILi256EEENSA_ILi64EEEEEENS_12float_e5m2_tENS5_IJSB_llEEENS_12float_e4m3_tENS5_IJlSB_lEEENS4_8TiledMMAINS4_8MMA_AtomIJNS4_10MMA_TraitsINS4_19SM100_MMA_F8F6F4_SSEJSI_SK_fSE_SF_NS4_17integral_constantINS4_4UMMA5MajorELSS_1EEENSQ_ISS_LSS_0EEENSQ_INSR_7ScaleInELSV_0EEESW_EEEEEENS4_6LayoutISC_NS5_IJNSA_ILi0EEES10_S10_EEEEENS5_IJNS4_10UnderscoreES13_S13_EEEEENS4_13SM90_TMA_LOADENS4_14ComposedLayoutINS4_7SwizzleILi3ELi4ELi3EEENS4_18smem_ptr_flag_bitsILi8EEENSZ_INS5_IJSE_NSA_ILi8EEEEEENS5_IJSB_SE_EEEEEEEvNS4_8identityES16_NS17_INS18_ILi2ELi4ELi3EEES1B_NSZ_INS5_IJS1C_SG_EEENS5_IJSG_SB_EEEEEEEvS1H_EENS_8epilogue10collective18CollectiveEpilogueINS1O_23Sm100TmaWarpSpecializedILi4ELi2ELi64ELb0ELb0EEEJSH_NS5_IJNSZ_ISE_SB_EENSZ_ISG_SB_EEEEESI_SL_SI_SL_NS1O_6fusion15FusionCallbacksIS1S_NS1W_17LinearCombinationISI_fSI_fLNS_15FloatRoundStyleE2EEESH_S1V_JEEENS4_5SM1004TMEM4LOAD26SM100_TMEM_LOAD_32dp32b64xES16_S1M_NS4_39AutoVectorizingCopyWithAssumedAlignmentILi128EEENS4_14SM90_TMA_STOREES1M_S27_S27_EEEvvEEEEvNT_6ParamsE) ;  /* 0xffffff4002b87950 */ /* 0x000fea0003c3ffff */
        .weak           $__internal_1_$__cuda_sm10x_tcgen05_guardrail_trap_phase_invalid_during_alloc
        .type           $__internal_1_$__cuda_sm10x_tcgen05_guardrail_trap_phase_invalid_during_alloc,@function
        .size           $__internal_1_$__cuda_sm10x_tcgen05_guardrail_trap_phase_invalid_during_alloc,($__internal_2_$__cuda_sm10x_tcgen05_guardrail_trap_unallocated_columns_being_dealloced - $__internal_1_$__cuda_sm10x_tcgen05_guardrail_trap_phase_invalid_during_alloc)
$__internal_1_$__cuda_sm10x_tcgen05_guardrail_trap_phase_invalid_during_alloc:
[----:B------:R-:W-:Y:S05]  /*bd20*/  BPT.TRAP 0x1 ;  /* 0x000000040000795c */ /* 0x000fea0000300000 */
[----:B------:R-:W-:-:S04]  /*bd30*/  MOV R3, 0x0 ;  /* 0x0000000000037802 */ /* 0x000fc80000000f00 */
[----:B------:R-:W-:Y:S05]  /*bd40*/  RET.REL.NODEC R2 `(_ZN7cutlass13device_kernelINS_4gemm6kernel13GemmUniversalIN4cute5tupleIJiiiiEEENS1_10collective13CollectiveMmaINS1_35MainloopSm100TmaUmmaWarpSpecializedILi7ELi2ELi2ENS5_IJNS4_1CILi1EEESB_SB_EEEEENS5_IJNSA_ILi128EEENSA_ILi256EEENSA_ILi64EEEEEENS_12float_e5m2_tENS5_IJSB_llEEENS_12float_e4m3_tENS5_IJlSB_lEEENS4_8TiledMMAINS4_8MMA_AtomIJNS4_10MMA_TraitsINS4_19SM100_MMA_F8F6F4_SSEJSI_SK_fSE_SF_NS4_17integral_constantINS4_4UMMA5MajorELSS_1EEENSQ_ISS_LSS_0EEENSQ_INSR_7ScaleInELSV_0EEESW_EEEEEENS4_6LayoutISC_NS5_IJNSA_ILi0EEES10_S10_EEEEENS5_IJNS4_10UnderscoreES13_S13_EEEEENS4_13SM90_TMA_LOADENS4_14ComposedLayoutINS4_7SwizzleILi3ELi4ELi3EEENS4_18smem_ptr_flag_bitsILi8EEENSZ_INS5_IJSE_NSA_ILi8EEEEEENS5_IJSB_SE_EEEEEEEvNS4_8identityES16_NS17_INS18_ILi2ELi4ELi3EEES1B_NSZ_INS5_IJS1C_SG_EEENS5_IJSG_SB_EEEEEEEvS1H_EENS_8epilogue10collective18CollectiveEpilogueINS1O_23Sm100TmaWarpSpecializedILi4ELi2ELi64ELb0ELb0EEEJSH_NS5_IJNSZ_ISE_SB_EENSZ_ISG_SB_EEEEESI_SL_SI_SL_NS1O_6fusion15FusionCallbacksIS1S_NS1W_17LinearCombinationISI_fSI_fLNS_15FloatRoundStyleE2EEESH_S1V_JEEENS4_5SM1004TMEM4LOAD26SM100_TMEM_LOAD_32dp32b64xES16_S1M_NS4_39AutoVectorizingCopyWithAssumedAlignmentILi128EEENS4_14SM90_TMA_STOREES1M_S27_S27_EEEvvEEEEvNT_6ParamsE) ;  /* 0xffffff4002ac7950 */ /* 0x000fea0003c3ffff */
        .weak           $__internal_2_$__cuda_sm10x_tcgen05_guardrail_trap_unallocated_columns_being_dealloced
        .type           $__internal_2_$__cuda_sm10x_tcgen05_guardrail_trap_unallocated_columns_being_dealloced,@function
        .size           $__internal_2_$__cuda_sm10x_tcgen05_guardrail_trap_unallocated_columns_being_dealloced,(.L_x_176 - $__internal_2_$__cuda_sm10x_tcgen05_guardrail_trap_unallocated_columns_being_dealloced)
$__internal_2_$__cuda_sm10x_tcgen05_guardrail_trap_unallocated_columns_being_dealloced:
[----:B------:R-:W-:Y:S05]  /*bd50*/  BPT.TRAP 0x1 ;  /* 0x000000040000795c */ /* 0x000fea0000300000 */
[----:B------:R-:W-:-:S04]  /*bd60*/  HFMA2 R3, -RZ, RZ, 0, 0 ;  /* 0x00000000ff037431 */ /* 0x000fc800000001ff */
[----:B------:R-:W-:Y:S05]  /*bd70*/  RET.REL.NODEC R2 `(_ZN7cutlass13device_kernelINS_4gemm6kernel13GemmUniversalIN4cute5tupleIJiiiiEEENS1_10collective13CollectiveMmaINS1_35MainloopSm100TmaUmmaWarpSpecializedILi7ELi2ELi2ENS5_IJNS4_1CILi1EEESB_SB_EEEEENS5_IJNSA_ILi128EEENSA_ILi256EEENSA_ILi64EEEEEENS_12float_e5m2_tENS5_IJSB_llEEENS_12float_e4m3_tENS5_IJlSB_lEEENS4_8TiledMMAINS4_8MMA_AtomIJNS4_10MMA_TraitsINS4_19SM100_MMA_F8F6F4_SSEJSI_SK_fSE_SF_NS4_17integral_constantINS4_4UMMA5MajorELSS_1EEENSQ_ISS_LSS_0EEENSQ_INSR_7ScaleInELSV_0EEESW_EEEEEENS4_6LayoutISC_NS5_IJNSA_ILi0EEES10_S10_EEEEENS5_IJNS4_10UnderscoreES13_S13_EEEEENS4_13SM90_TMA_LOADENS4_14ComposedLayoutINS4_7SwizzleILi3ELi4ELi3EEENS4_18smem_ptr_flag_bitsILi8EEENSZ_INS5_IJSE_NSA_ILi8EEEEEENS5_IJSB_SE_EEEEEEEvNS4_8identityES16_NS17_INS18_ILi2ELi4ELi3EEES1B_NSZ_INS5_IJS1C_SG_EEENS5_IJSG_SB_EEEEEEEvS1H_EENS_8epilogue10collective18CollectiveEpilogueINS1O_23Sm100TmaWarpSpecializedILi4ELi2ELi64ELb0ELb0EEEJSH_NS5_IJNSZ_ISE_SB_EENSZ_ISG_SB_EEEEESI_SL_SI_SL_NS1O_6fusion15FusionCallbacksIS1S_NS1W_17LinearCombinationISI_fSI_fLNS_15FloatRoundStyleE2EEESH_S1V_JEEENS4_5SM1004TMEM4LOAD26SM100_TMEM_LOAD_32dp32b64xES16_S1M_NS4_39AutoVectorizingCopyWithAssumedAlignmentILi128EEENS4_14SM90_TMA_STOREES1M_S27_S27_EEEvvEEEEvNT_6ParamsE) ;  /* 0xffffff4002a07950 */ /* 0x000fea0003c3ffff */
.L_x_175:
[----:B------:R-:W-:-:S00]  /*bd80*/  BRA `(.L_x_175) ;  /* 0xfffffffc00fc7947 */ /* 0x000fc0000383ffff */
[----:B------:R-:W-:-:S00]  /*bd90*/  NOP ;  /* 0x0000000000007918 */ /* 0x000fc00000000000 */
        /* <DEDUP_REMOVED lines=14> */
.L_x_176:


//--------------------- .nv.global.init           --------------------------
	.section	.nv.global.init,"aw",@progbits
.nv.global.init:
	.type		$str$27,@object
	.size		$str$27,($str$28 - $str$27)
$str$27:
        /*0000*/ 	.byte	0x28, 0x61, 0x64, 0x64, 0x72, 0x65, 0x73, 0x73, 0x20, 0x26, 0x20, 0x6d, 0x61, 0x73, 0x6b, 0x29
        /*0010*/ 	.byte	0x20, 0x3d, 0x3d, 0x20, 0x30, 0x00
	.type		$str$28,@object
	.size		$str$28,($str$26 - $str$28)
$str$28:
        /*0016*/ 	.byte	0x2f, 0x74, 0x6d, 0x70, 0x2f, 0x63, 0x75, 0x74, 0x6c, 0x61, 0x73, 0x73, 0x5f, 0x73, 0x77, 0x65
        /*0026*/ 	.byte	0x65, 0x70, 0x5f, 0x73, 0x72, 0x63, 0x2f, 0x69, 0x6e, 0x63, 0x6c, 0x75, 0x64, 0x65, 0x2f, 0x63
        /*0036*/ 	.byte	0x75, 0x74, 0x65, 0x2f, 0x70, 0x6f, 0x69, 0x6e, 0x74, 0x65, 0x72, 0x5f, 0x66, 0x6c, 0x61, 0x67
        /*0046*/ 	.byte	0x67, 0x65, 0x64, 0x2e, 0x68, 0x70, 0x70, 0x00
	.type		$str$26,@object
	.size		$str$26,($str$25 - $str$26)
$str$26:
        /*004e*/ 	.byte	0x2f, 0x74, 0x6d, 0x70, 0x2f, 0x63, 0x75, 0x74, 0x6c, 0x61, 0x73, 0x73, 0x5f, 0x73, 0x77, 0x65
        /*005e*/ 	.byte	0x65, 0x70, 0x5f, 0x73, 0x72, 0x63, 0x2f, 0x69, 0x6e, 0x63, 0x6c, 0x75, 0x64, 0x65, 0x2f, 0x63
        /*006e*/ 	.byte	0x75, 0x74, 0x65, 0x2f, 0x61, 0x74, 0x6f, 0x6d, 0x2f, 0x63, 0x6f, 0x70, 0x79, 0x5f, 0x74, 0x72
        /*007e*/ 	.byte	0x61, 0x69, 0x74, 0x73, 0x5f, 0x73, 0x6d, 0x31, 0x30, 0x30, 0x2e, 0x68, 0x70, 0x70, 0x00
	.type		$str$25,@object
	.size		$str$25,(__unnamed_1 - $str$25)
$str$25:
        /*008d*/ 	.byte	0x28, 0x28, 0x75, 0x69, 0x6e, 0x74, 0x33, 0x32, 0x5f, 0x74, 0x28, 0x74, 0x68, 0x72, 0x65, 0x61
        /*009d*/ 	.byte	0x64, 0x49, 0x64, 0x78, 0x2e, 0x78, 0x29, 0x20, 0x2f, 0x20, 0x33, 0x32, 0x29, 0x20, 0x25, 0x20
        /*00ad*/ 	.byte	0x34, 0x29, 0x20, 0x3d, 0x3d, 0x20, 0x28, 0x28, 0x28, 0x74, 0x6d, 0x65, 0x6d, 0x5f, 0x61, 0x64
        /*00bd*/ 	.byte	0x64, 0x72, 0x20, 0x3e, 0x3e, 0x20, 0x31, 0x36, 0x29, 0x20, 0x2f, 0x20, 0x33, 0x32, 0x29, 0x20
        /*00cd*/ 	.byte	0x25, 0x20, 0x34, 0x29, 0x00
	.type		__unnamed_1,@object
	.size		__unnamed_1,(__unnamed_2 - __unnamed_1)
__unnamed_1:
        /*00d2*/ 	.byte	0x61, 0x75, 0x74, 0x6f, 0x20, 0x63, 0x75, 0x74, 0x65, 0x3a, 0x3a, 0x61, 0x73, 0x5f, 0x70, 0x6f
        /* <DEDUP_REMOVED lines=24> */
        /*0262*/ 	.byte	0x43, 0x3c, 0x38, 0x31, 0x39, 0x32, 0x3e, 0x3e, 0x3e, 0x3e, 0x5d, 0x00
	.type		__unnamed_2,@object
	.size		__unnamed_2,(__unnamed_3 - __unnamed_2)
__unnamed_2:
        /* <DEDUP_REMOVED lines=26> */
	.type		__unnamed_3,@object
	.size		__unnamed_3,(.L_3 - __unnamed_3)
__unnamed_3:
        /* <DEDUP_REMOVED lines=42> */
        /*06aa*/ 	.byte	0x3e, 0x3e, 0x3e, 0x3e, 0x5d, 0x00
.L_3:


//--------------------- .nv.shared._ZN7cutlass13device_kernelINS_4gemm6kernel13GemmUniversalIN4cute5tupleIJiiiiEEENS1_10collective13CollectiveMmaINS1_35MainloopSm100TmaUmmaWarpSpecializedILi7ELi2ELi2ENS5_IJNS4_1CILi1EEESB_SB_EEEEENS5_IJNSA_ILi128EEENSA_ILi256EEENSA_ILi64EEEEEENS_12float_e5m2_tENS5_IJSB_llEEENS_12float_e4m3_tENS5_IJlSB_lEEENS4_8TiledMMAINS4_8MMA_AtomIJNS4_10MMA_TraitsINS4_19SM100_MMA_F8F6F4_SSEJSI_SK_fSE_SF_NS4_17integral_constantINS4_4UMMA5MajorELSS_1EEENSQ_ISS_LSS_0EEENSQ_INSR_7ScaleInELSV_0EEESW_EEEEEENS4_6LayoutISC_NS5_IJNSA_ILi0EEES10_S10_EEEEENS5_IJNS4_10UnderscoreES13_S13_EEEEENS4_13SM90_TMA_LOADENS4_14ComposedLayoutINS4_7SwizzleILi3ELi4ELi3EEENS4_18smem_ptr_flag_bitsILi8EEENSZ_INS5_IJSE_NSA_ILi8EEEEEENS5_IJSB_SE_EEEEEEEvNS4_8identityES16_NS17_INS18_ILi2ELi4ELi3EEES1B_NSZ_INS5_IJS1C_SG_EEENS5_IJSG_SB_EEEEEEEvS1H_EENS_8epilogue10collective18CollectiveEpilogueINS1O_23Sm100TmaWarpSpecializedILi4ELi2ELi64ELb0ELb0EEEJSH_NS5_IJNSZ_ISE_SB_EENSZ_ISG_SB_EEEEESI_SL_SI_SL_NS1O_6fusion15FusionCallbacksIS1S_NS1W_17LinearCombinationISI_fSI_fLNS_15FloatRoundStyleE2EEESH_S1V_JEEENS4_5SM1004TMEM4LOAD26SM100_TMEM_LOAD_32dp32b64xES16_S1M_NS4_39AutoVectorizingCopyWithAssumedAlignmentILi128EEENS4_14SM90_TMA_STOREES1M_S27_S27_EEEvvEEEEvNT_6ParamsE --------------------------
	.section	.nv.shared._ZN7cutlass13device_kernelINS_4gemm6kernel13GemmUniversalIN4cute5tupleIJiiiiEEENS1_10collective13CollectiveMmaINS1_35MainloopSm100TmaUmmaWarpSpecializedILi7ELi2ELi2ENS5_IJNS4_1CILi1EEESB_SB_EEEEENS5_IJNSA_ILi128EEENSA_ILi256EEENSA_ILi64EEEEEENS_12float_e5m2_tENS5_IJSB_llEEENS_12float_e4m3_tENS5_IJlSB_lEEENS4_8TiledMMAINS4_8MMA_AtomIJNS4_10MMA_TraitsINS4_19SM100_MMA_F8F6F4_SSEJSI_SK_fSE_SF_NS4_17integral_constantINS4_4UMMA5MajorELSS_1EEENSQ_ISS_LSS_0EEENSQ_INSR_7ScaleInELSV_0EEESW_EEEEEENS4_6LayoutISC_NS5_IJNSA_ILi0EEES10_S10_EEEEENS5_IJNS4_10UnderscoreES13_S13_EEEEENS4_13SM90_TMA_LOADENS4_14ComposedLayoutINS4_7SwizzleILi3ELi4ELi3EEENS4_18smem_ptr_flag_bitsILi8EEENSZ_INS5_IJSE_NSA_ILi8EEEEEENS5_IJSB_SE_EEEEEEEvNS4_8identityES16_NS17_INS18_ILi2ELi4ELi3EEES1B_NSZ_INS5_IJS1C_SG_EEENS5_IJSG_SB_EEEEEEEvS1H_EENS_8epilogue10collective18CollectiveEpilogueINS1O_23Sm100TmaWarpSpecializedILi4ELi2ELi64ELb0ELb0EEEJSH_NS5_IJNSZ_ISE_SB_EENSZ_ISG_SB_EEEEESI_SL_SI_SL_NS1O_6fusion15FusionCallbacksIS1S_NS1W_17LinearCombinationISI_fSI_fLNS_15FloatRoundStyleE2EEESH_S1V_JEEENS4_5SM1004TMEM4LOAD26SM100_TMEM_LOAD_32dp32b64xES16_S1M_NS4_39AutoVectorizingCopyWithAssumedAlignmentILi128EEENS4_14SM90_TMA_STOREES1M_S27_S27_EEEvvEEEEvNT_6ParamsE,"aw",@nobits
	.sectionflags	@""
	.align	16
	.zero		1024


//--------------------- .nv.shared.reserved.0     --------------------------
	.section	.nv.shared.reserved.0,"aw",@nobits
	.weak		__nv_reservedSMEM_offset_0_alias
	.size		__nv_reservedSMEM_offset_0_alias, 0, 64
	.other		__nv_reservedSMEM_offset_0_alias,@"STO_CUDA_RESERVED_SHARED STV_DEFAULT"
__nv_reservedSMEM_offset_0_alias:
	.zero		0
.nv.shared.reserved.0:
	.zero		64
	.weak		__nv_reservedSMEM_tcgen05_partition
	.type		__nv_reservedSMEM_tcgen05_partition,@object
	.size		__nv_reservedSMEM_tcgen05_partition,(.L_0 - __nv_reservedSMEM_tcgen05_partition)
__nv_reservedSMEM_tcgen05_partition:
	.zero		32
.L_0:


//--------------------- .nv.global                --------------------------
	.section	.nv.global,"aw",@nobits
.nv.global:
	.type		_ZN40_INTERNAL_7b734920_4_k_cu_c05d628a_238614cute1_E,@object
	.size		_ZN40_INTERNAL_7b734920_4_k_cu_c05d628a_238614cute1_E,(_ZN40_INTERNAL_7b734920_4_k_cu_c05d628a_238614cuda3std3__45__cpo6cbeginE - _ZN40_INTERNAL_7b734920_4_k_cu_c05d628a_238614cute1_E)
_ZN40_INTERNAL_7b734920_4_k_cu_c05d628a_238614cute1_E:
	.zero		1
	.type		_ZN40_INTERNAL_7b734920_4_k_cu_c05d628a_238614cuda3std3__45__cpo6cbeginE,@object
	.size		_ZN40_INTERNAL_7b734920_4_k_cu_c05d628a_238614cuda3std3__45__cpo6cbeginE,(_ZN40_INTERNAL_7b734920_4_k_cu_c05d628a_238614cuda3std3__48in_placeE - _ZN40_INTERNAL_7b734920_4_k_cu_c05d628a_238614cuda3std3__45__cpo6cbeginE)
_ZN40_INTERNAL_7b734920_4_k_cu_c05d628a_238614cuda3std3__45__cpo6cbeginE:
	.zero		1
	.type		_ZN40_INTERNAL_7b734920_4_k_cu_c05d628a_238614cuda3std3__48in_placeE,@object
	.size		_ZN40_INTERNAL_7b734920_4_k_cu_c05d628a_238614cuda3std3__48in_placeE,(_ZN40_INTERNAL_7b734920_4_k_cu_c05d628a_238614cuda3std6ranges3__45__cpo9iter_moveE - _ZN40_INTERNAL_7b734920_4_k_cu_c05d628a_238614cuda3std3__48in_placeE)
_ZN40_INTERNAL_7b734920_4_k_cu_c05d628a_238614cuda3std3__48in_placeE:
	.zero		1
	.type		_ZN40_INTERNAL_7b734920_4_k_cu_c05d628a_238614cuda3std6ranges3__45__cpo9iter_moveE,@object
	.size		_ZN40_INTERNAL_7b734920_4_k_cu_c05d628a_238614cuda3std6ranges3__45__cpo9iter_moveE,(_ZN40_INTERNAL_7b734920_4_k_cu_c05d628a_238614cuda3std3__45__cpo5beginE - _ZN40_INTERNAL_7b734920_4_k_cu_c05d628a_238614cuda3std6ranges3__45__cpo9iter_moveE)
_ZN40_INTERNAL_7b734920_4_k_cu_c05d628a_238614cuda3std6ranges3__45__cpo9iter_moveE:
	.zero		1
	.type		_ZN40_INTERNAL_7b734920_4_k_cu_c05d628a_238614cuda3std3__45__cpo5beginE,@object
	.size		_ZN40_INTERNAL_7b734920_4_k_cu_c05d628a_238614cuda3std3__45__cpo5beginE,(_ZN40_INTERNAL_7b734920_4_k_cu_c05d628a_238614cuda3std3__442_GLOBAL__N__7b734920_4_k_cu_c05d628a_238616ignoreE - _ZN40_INTERNAL_7b734920_4_k_cu_c05d628a_238614cuda3std3__45__cpo5beginE)
_ZN40_INTERNAL_7b734920_4_k_cu_c05d628a_238614cuda3std3__45__cpo5beginE:
	.zero		1
	.type		_ZN40_INTERNAL_7b734920_4_k_cu_c05d628a_238614cuda3std3__442_GLOBAL__N__7b734920_4_k_cu_c05d628a_238616ignoreE,@object
	.size		_ZN40_INTERNAL_7b734920_4_k_cu_c05d628a_238614cuda3std3__442_GLOBAL__N__7b734920_4_k_cu_c05d628a_238616ignoreE,(_ZN40_INTERNAL_7b734920_4_k_cu_c05d628a_238614cute7productE - _ZN40_INTERNAL_7b734920_4_k_cu_c05d628a_238614cuda3std3__442_GLOBAL__N__7b734920_4_k_cu_c05d628a_238616ignoreE)
_ZN40_INTERNAL_7b734920_4_k_cu_c05d628a_238614cuda3std3__442_GLOBAL__N__7b734920_4_k_cu_c05d628a_238616ignoreE:
	.zero		1
	.type		_ZN40_INTERNAL_7b734920_4_k_cu_c05d628a_238614cute7productE,@object
	.size		_ZN40_INTERNAL_7b734920_4_k_cu_c05d628a_238614cute7productE,(_ZN40_INTERNAL_7b734920_4_k_cu_c05d628a_238614cuda3std3__45__cpo3endE - _ZN40_INTERNAL_7b734920_4_k_cu_c05d628a_238614cute7productE)
_ZN40_INTERNAL_7b734920_4_k_cu_c05d628a_238614cute7productE:
	.zero		1
	.type		_ZN40_INTERNAL_7b734920_4_k_cu_c05d628a_238614cuda3std3__45__cpo3endE,@object
	.size		_ZN40_INTERNAL_7b734920_4_k_cu_c05d628a_238614cuda3std3__45__cpo3endE,(_ZN40_INTERNAL_7b734920_4_k_cu_c05d628a_238614cuda3std3__419piecewise_constructE - _ZN40_INTERNAL_7b734920_4_k_cu_c05d628a_238614cuda3std3__45__cpo3endE)
_ZN40_INTERNAL_7b734920_4_k_cu_c05d628a_238614cuda3std3__45__cpo3endE:
	.zero		1
	.type		_ZN40_INTERNAL_7b734920_4_k_cu_c05d628a_238614cuda3std3__419piecewise_constructE,@object
	.size		_ZN40_INTERNAL_7b734920_4_k_cu_c05d628a_238614cuda3std3__419piecewise_constructE,(_ZN40_INTERNAL_7b734920_4_k_cu_c05d628a_238614cuda3std3__45__cpo4cendE - _ZN40_INTERNAL_7b734920_4_k_cu_c05d628a_238614cuda3std3__419piecewise_constructE)
_ZN40_INTERNAL_7b734920_4_k_cu_c05d628a_238614cuda3std3__419piecewise_constructE:
	.zero		1
	.type		_ZN40_INTERNAL_7b734920_4_k_cu_c05d628a_238614cuda3std3__45__cpo4cendE,@object
	.size		_ZN40_INTERNAL_7b734920_4_k_cu_c05d628a_238614cuda3std3__45__cpo4cendE,(_ZN40_INTERNAL_7b734920_4_k_cu_c05d628a_238614cuda3std6ranges3__45__cpo4swapE - _ZN40_INTERNAL_7b734920_4_k_cu_c05d628a_238614cuda3std3__45__cpo4cendE)
_ZN40_INTERNAL_7b734920_4_k_cu_c05d628a_238614cuda3std3__45__cpo4cendE:
	.zero		1
	.type		_ZN40_INTERNAL_7b734920_4_k_cu_c05d628a_238614cuda3std6ranges3__45__cpo4swapE,@object
	.size		_ZN40_INTERNAL_7b734920_4_k_cu_c05d628a_238614cuda3std6ranges3__45__cpo4swapE,(.L_11 - _ZN40_INTERNAL_7b734920_4_k_cu_c05d628a_238614cuda3std6ranges3__45__cpo4swapE)
_ZN40_INTERNAL_7b734920_4_k_cu_c05d628a_238614cuda3std6ranges3__45__cpo4swapE:
	.zero		1
.L_11:


//--------------------- .nv.constant0._ZN7cutlass13device_kernelINS_4gemm6kernel13GemmUniversalIN4cute5tupleIJiiiiEEENS1_10collective13CollectiveMmaINS1_35MainloopSm100TmaUmmaWarpSpecializedILi7ELi2ELi2ENS5_IJNS4_1CILi1EEESB_SB_EEEEENS5_IJNSA_ILi128EEENSA_ILi256EEENSA_ILi64EEEEEENS_12float_e5m2_tENS5_IJSB_llEEENS_12float_e4m3_tENS5_IJlSB_lEEENS4_8TiledMMAINS4_8MMA_AtomIJNS4_10MMA_TraitsINS4_19SM100_MMA_F8F6F4_SSEJSI_SK_fSE_SF_NS4_17integral_constantINS4_4UMMA5MajorELSS_1EEENSQ_ISS_LSS_0EEENSQ_INSR_7ScaleInELSV_0EEESW_EEEEEENS4_6LayoutISC_NS5_IJNSA_ILi0EEES10_S10_EEEEENS5_IJNS4_10UnderscoreES13_S13_EEEEENS4_13SM90_TMA_LOADENS4_14ComposedLayoutINS4_7SwizzleILi3ELi4ELi3EEENS4_18smem_ptr_flag_bitsILi8EEENSZ_INS5_IJSE_NSA_ILi8EEEEEENS5_IJSB_SE_EEEEEEEvNS4_8identityES16_NS17_INS18_ILi2ELi4ELi3EEES1B_NSZ_INS5_IJS1C_SG_EEENS5_IJSG_SB_EEEEEEEvS1H_EENS_8epilogue10collective18CollectiveEpilogueINS1O_23Sm100TmaWarpSpecializedILi4ELi2ELi64ELb0ELb0EEEJSH_NS5_IJNSZ_ISE_SB_EENSZ_ISG_SB_EEEEESI_SL_SI_SL_NS1O_6fusion15FusionCallbacksIS1S_NS1W_17LinearCombinationISI_fSI_fLNS_15FloatRoundStyleE2EEESH_S1V_JEEENS4_5SM1004TMEM4LOAD26SM100_TMEM_LOAD_32dp32b64xES16_S1M_NS4_39AutoVectorizingCopyWithAssumedAlignmentILi128EEENS4_14SM90_TMA_STOREES1M_S27_S27_EEEvvEEEEvNT_6ParamsE --------------------------
	.section	.nv.constant0._ZN7cutlass13device_kernelINS_4gemm6kernel13GemmUniversalIN4cute5tupleIJiiiiEEENS1_10collective13CollectiveMmaINS1_35MainloopSm100TmaUmmaWarpSpecializedILi7ELi2ELi2ENS5_IJNS4_1CILi1EEESB_SB_EEEEENS5_IJNSA_ILi128EEENSA_ILi256EEENSA_ILi64EEEEEENS_12float_e5m2_tENS5_IJSB_llEEENS_12float_e4m3_tENS5_IJlSB_lEEENS4_8TiledMMAINS4_8MMA_AtomIJNS4_10MMA_TraitsINS4_19SM100_MMA_F8F6F4_SSEJSI_SK_fSE_SF_NS4_17integral_constantINS4_4UMMA5MajorELSS_1EEENSQ_ISS_LSS_0EEENSQ_INSR_7ScaleInELSV_0EEESW_EEEEEENS4_6LayoutISC_NS5_IJNSA_ILi0EEES10_S10_EEEEENS5_IJNS4_10UnderscoreES13_S13_EEEEENS4_13SM90_TMA_LOADENS4_14ComposedLayoutINS4_7SwizzleILi3ELi4ELi3EEENS4_18smem_ptr_flag_bitsILi8EEENSZ_INS5_IJSE_NSA_ILi8EEEEEENS5_IJSB_SE_EEEEEEEvNS4_8identityES16_NS17_INS18_ILi2ELi4ELi3EEES1B_NSZ_INS5_IJS1C_SG_EEENS5_IJSG_SB_EEEEEEEvS1H_EENS_8epilogue10collective18CollectiveEpilogueINS1O_23Sm100TmaWarpSpecializedILi4ELi2ELi64ELb0ELb0EEEJSH_NS5_IJNSZ_ISE_SB_EENSZ_ISG_SB_EEEEESI_SL_SI_SL_NS1O_6fusion15FusionCallbacksIS1S_NS1W_17LinearCombinationISI_fSI_fLNS_15FloatRoundStyleE2EEESH_S1V_JEEENS4_5SM1004TMEM4LOAD26SM100_TMEM_LOAD_32dp32b64xES16_S1M_NS4_39AutoVectorizingCopyWithAssumedAlignmentILi128EEENS4_14SM90_TMA_STOREES1M_S27_S27_EEEvvEEEEvNT_6ParamsE,"a",@progbits
	.sectionflags	@""
	.align	4
.nv.constant0._ZN7cutlass13device_kernelINS_4gemm6kernel13GemmUniversalIN4cute5tupleIJiiiiEEENS1_10collective13CollectiveMmaINS1_35MainloopSm100TmaUmmaWarpSpecializedILi7ELi2ELi2ENS5_IJNS4_1CILi1EEESB_SB_EEEEENS5_IJNSA_ILi128EEENSA_ILi256EEENSA_ILi64EEEEEENS_12float_e5m2_tENS5_IJSB_llEEENS_12float_e4m3_tENS5_IJlSB_lEEENS4_8TiledMMAINS4_8MMA_AtomIJNS4_10MMA_TraitsINS4_19SM100_MMA_F8F6F4_SSEJSI_SK_fSE_SF_NS4_17integral_constantINS4_4UMMA5MajorELSS_1EEENSQ_ISS_LSS_0EEENSQ_INSR_7ScaleInELSV_0EEESW_EEEEEENS4_6LayoutISC_NS5_IJNSA_ILi0EEES10_S10_EEEEENS5_IJNS4_10UnderscoreES13_S13_EEEEENS4_13SM90_TMA_LOADENS4_14ComposedLayoutINS4_7SwizzleILi3ELi4ELi3EEENS4_18smem_ptr_flag_bitsILi8EEENSZ_INS5_IJSE_NSA_ILi8EEEEEENS5_IJSB_SE_EEEEEEEvNS4_8identityES16_NS17_INS18_ILi2ELi4ELi3EEES1B_NSZ_INS5_IJS1C_SG_EEENS5_IJSG_SB_EEEEEEEvS1H_EENS_8epilogue10collective18CollectiveEpilogueINS1O_23Sm100TmaWarpSpecializedILi4ELi2ELi64ELb0ELb0EEEJSH_NS5_IJNSZ_ISE_SB_EENSZ_ISG_SB_EEEEESI_SL_SI_SL_NS1O_6fusion15FusionCallbacksIS1S_NS1W_17LinearCombinationISI_fSI_fLNS_15FloatRoundStyleE2EEESH_S1V_JEEENS4_5SM1004TMEM4LOAD26SM100_TMEM_LOAD_32dp32b64xES16_S1M_NS4_39AutoVectorizingCopyWithAssumedAlignmentILi128EEENS4_14SM90_TMA_STOREES1M_S27_S27_EEEvvEEEEvNT_6ParamsE:
	.zero		2944


//--------------------- SYMBOLS --------------------------

	.type		.nv.reservedSmem.offset0,@object
	.size		.nv.reservedSmem.offset0,0x4
	.type		.nv.reservedSmem.cap,@object
	.size		.nv.reservedSmem.cap,0x4
	.type		__assertfail,@function
